//
// Generated by NVIDIA NVVM Compiler
//
// Compiler Build ID: CL-36424714
// Cuda compilation tools, release 13.0, V13.0.88
// Based on NVVM 20.0.0
//

.version 9.0
.target sm_100
.address_size 64

	// .globl	_ZN8CudaCalc19fft32_simple_kernelEPK6float2PS0_i
// _ZZN8CudaCalc19fft32_simple_kernelEPK6float2PS0_iE4data has been demoted
.global .align 4 .b8 __cudart_i2opi_f[24] = {65, 144, 67, 60, 153, 149, 98, 219, 192, 221, 52, 245, 209, 87, 39, 252, 41, 21, 68, 78, 110, 131, 249, 162};

.visible .entry _ZN8CudaCalc19fft32_simple_kernelEPK6float2PS0_i(
	.param .u64 .ptr .align 1 _ZN8CudaCalc19fft32_simple_kernelEPK6float2PS0_i_param_0,
	.param .u64 .ptr .align 1 _ZN8CudaCalc19fft32_simple_kernelEPK6float2PS0_i_param_1,
	.param .u32 _ZN8CudaCalc19fft32_simple_kernelEPK6float2PS0_i_param_2
)
{
	.local .align 4 .b8 	__local_depot0[28];
	.reg .b64 	%SP;
	.reg .b64 	%SPL;
	.reg .pred 	%p<63>;
	.reg .b16 	%rs<20>;
	.reg .b32 	%r<319>;
	.reg .b32 	%f<269>;
	.reg .b64 	%rd<157>;
	.reg .b64 	%fd<29>;
	// demoted variable
	.shared .align 8 .b8 _ZZN8CudaCalc19fft32_simple_kernelEPK6float2PS0_iE4data[256];
	mov.u64 	%SPL, __local_depot0;
	ld.param.u64 	%rd59, [_ZN8CudaCalc19fft32_simple_kernelEPK6float2PS0_i_param_0];
	ld.param.u64 	%rd60, [_ZN8CudaCalc19fft32_simple_kernelEPK6float2PS0_i_param_1];
	ld.param.u32 	%r115, [_ZN8CudaCalc19fft32_simple_kernelEPK6float2PS0_i_param_2];
	add.u64 	%rd1, %SPL, 0;
	add.u64 	%rd2, %SPL, 0;
	mov.u32 	%r1, %ctaid.x;
	mov.u32 	%r2, %tid.x;
	setp.ge.s32 	%p1, %r1, %r115;
	@%p1 bra 	$L__BB0_76;
	cvta.to.global.u64 	%rd63, %rd59;
	shl.b32 	%r116, %r1, 5;
	add.s32 	%r3, %r116, %r2;
	cvt.u16.u32 	%rs1, %r2;
	shl.b16 	%rs2, %rs1, 12;
	shr.u16 	%rs3, %rs1, 4;
	and.b16  	%rs4, %rs3, 48;
	or.b16  	%rs5, %rs2, %rs4;
	shl.b16 	%rs6, %rs1, 4;
	and.b16  	%rs7, %rs6, 3840;
	or.b16  	%rs8, %rs7, %rs5;
	shl.b16 	%rs9, %rs8, 2;
	and.b16  	%rs10, %rs9, -13120;
	shr.u16 	%rs11, %rs8, 2;
	and.b16  	%rs12, %rs11, 13056;
	or.b16  	%rs13, %rs12, %rs10;
	shl.b16 	%rs14, %rs13, 1;
	and.b16  	%rs15, %rs14, -22528;
	shr.u16 	%rs16, %rs13, 1;
	and.b16  	%rs17, %rs16, 20480;
	or.b16  	%rs18, %rs17, %rs15;
	shr.u16 	%rs19, %rs18, 11;
	mul.wide.u32 	%rd64, %r3, 8;
	add.s64 	%rd65, %rd63, %rd64;
	ld.global.nc.v2.f32 	{%f41, %f42}, [%rd65];
	mul.wide.u16 	%r117, %rs19, 8;
	mov.u32 	%r118, _ZZN8CudaCalc19fft32_simple_kernelEPK6float2PS0_iE4data;
	add.s32 	%r119, %r118, %r117;
	st.shared.v2.f32 	[%r119], {%f41, %f42};
	bar.sync 	0;
	setp.gt.u32 	%p2, %r2, 15;
	@%p2 bra 	$L__BB0_3;
	mov.f32 	%f43, 0f80000000;
	mul.rn.f32 	%f44, %f43, %f43;
	add.f32 	%f45, %f44, 0f00000000;
	fma.rn.f32 	%f46, %f44, 0f37CBAC00, 0fBAB607ED;
	fma.rn.f32 	%f47, %f46, %f44, 0f3D2AAABB;
	fma.rn.f32 	%f48, %f47, %f44, 0fBEFFFFFF;
	fma.rn.f32 	%f49, %f48, %f45, 0f3F800000;
	fma.rn.f32 	%f50, %f44, 0f80000000, 0f00000000;
	fma.rn.f32 	%f51, %f44, 0fB94D4153, 0f3C0885E4;
	fma.rn.f32 	%f52, %f51, %f44, 0fBE2AAAA8;
	mul.f32 	%f53, %f52, %f50;
	shl.b32 	%r120, %r2, 4;
	add.s32 	%r122, %r118, %r120;
	ld.shared.v2.f32 	{%f54, %f55}, [%r122];
	ld.shared.v2.f32 	{%f56, %f57}, [%r122+8];
	mul.f32 	%f58, %f49, %f56;
	mul.f32 	%f59, %f57, %f53;
	sub.f32 	%f60, %f58, %f59;
	mul.f32 	%f61, %f56, %f53;
	fma.rn.f32 	%f62, %f49, %f57, %f61;
	add.f32 	%f63, %f54, %f60;
	add.f32 	%f64, %f55, %f62;
	st.shared.v2.f32 	[%r122], {%f63, %f64};
	sub.f32 	%f65, %f54, %f60;
	sub.f32 	%f66, %f55, %f62;
	st.shared.v2.f32 	[%r122+8], {%f65, %f66};
$L__BB0_3:
	setp.gt.u32 	%p3, %r2, 15;
	bar.sync 	0;
	@%p3 bra 	$L__BB0_21;
	and.b32  	%r4, %r2, 1;
	cvt.rn.f64.u32 	%fd1, %r4;
	mul.f64 	%fd2, %fd1, 0dC01921FB54442D18;
	mul.f64 	%fd3, %fd2, 0d3FD0000000000000;
	cvt.rn.f32.f64 	%f1, %fd3;
	mul.f32 	%f67, %f1, 0f3F22F983;
	cvt.rni.s32.f32 	%r294, %f67;
	cvt.rn.f32.s32 	%f68, %r294;
	fma.rn.f32 	%f69, %f68, 0fBFC90FDA, %f1;
	fma.rn.f32 	%f70, %f68, 0fB3A22168, %f69;
	fma.rn.f32 	%f262, %f68, 0fA7C234C5, %f70;
	abs.f32 	%f3, %f1;
	setp.ltu.f32 	%p4, %f3, 0f47CE4780;
	mov.u32 	%r290, %r294;
	mov.f32 	%f261, %f262;
	@%p4 bra 	$L__BB0_12;
	setp.eq.f32 	%p5, %f3, 0f7F800000;
	@%p5 bra 	$L__BB0_11;
	mov.b32 	%r6, %f1;
	shl.b32 	%r124, %r6, 8;
	or.b32  	%r7, %r124, -2147483648;
	mov.b64 	%rd135, 0;
	mov.b32 	%r287, 0;
	mov.u64 	%rd133, __cudart_i2opi_f;
	mov.u64 	%rd134, %rd2;
$L__BB0_7:
	.pragma "nounroll";
	ld.global.nc.u32 	%r125, [%rd133];
	mad.wide.u32 	%rd68, %r125, %r7, %rd135;
	shr.u64 	%rd135, %rd68, 32;
	st.local.u32 	[%rd134], %rd68;
	add.s32 	%r287, %r287, 1;
	add.s64 	%rd134, %rd134, 4;
	add.s64 	%rd133, %rd133, 4;
	setp.ne.s32 	%p6, %r287, 6;
	@%p6 bra 	$L__BB0_7;
	shr.u32 	%r126, %r6, 23;
	st.local.u32 	[%rd2+24], %rd135;
	and.b32  	%r10, %r126, 31;
	and.b32  	%r127, %r126, 224;
	add.s32 	%r128, %r127, -128;
	shr.u32 	%r129, %r128, 5;
	mul.wide.u32 	%rd69, %r129, 4;
	sub.s64 	%rd9, %rd2, %rd69;
	ld.local.u32 	%r288, [%rd9+24];
	ld.local.u32 	%r289, [%rd9+20];
	setp.eq.s32 	%p7, %r10, 0;
	@%p7 bra 	$L__BB0_10;
	shf.l.wrap.b32 	%r288, %r289, %r288, %r10;
	ld.local.u32 	%r130, [%rd9+16];
	shf.l.wrap.b32 	%r289, %r130, %r289, %r10;
$L__BB0_10:
	shr.u32 	%r131, %r288, 30;
	shf.l.wrap.b32 	%r132, %r289, %r288, 2;
	shl.b32 	%r133, %r289, 2;
	shr.s32 	%r134, %r132, 31;
	sub.s32 	%r290, %r134, %r131;
	xor.b32  	%r135, %r134, %r132;
	xor.b32  	%r136, %r134, %r133;
	cvt.u64.u32 	%rd70, %r135;
	shl.b64 	%rd71, %rd70, 32;
	cvt.u64.u32 	%rd72, %r136;
	or.b64  	%rd73, %rd71, %rd72;
	cvt.rn.f64.s64 	%fd4, %rd73;
	mul.f64 	%fd5, %fd4, 0d3BF921FB54442D19;
	cvt.rn.f32.f64 	%f71, %fd5;
	neg.f32 	%f72, %f71;
	setp.lt.s32 	%p8, %r132, 0;
	selp.f32 	%f261, %f71, %f72, %p8;
	bra.uni 	$L__BB0_12;
$L__BB0_11:
	mov.f32 	%f73, 0f00000000;
	mul.rn.f32 	%f261, %f1, %f73;
	mov.b32 	%r290, 0;
$L__BB0_12:
	setp.ltu.f32 	%p9, %f3, 0f47CE4780;
	add.s32 	%r138, %r290, 1;
	mul.rn.f32 	%f74, %f261, %f261;
	and.b32  	%r139, %r290, 1;
	setp.eq.b32 	%p10, %r139, 1;
	selp.f32 	%f75, %f261, 0f3F800000, %p10;
	fma.rn.f32 	%f76, %f74, %f75, 0f00000000;
	fma.rn.f32 	%f77, %f74, 0f37CBAC00, 0fBAB607ED;
	selp.f32 	%f78, 0fB94D4153, %f77, %p10;
	selp.f32 	%f79, 0f3C0885E4, 0f3D2AAABB, %p10;
	fma.rn.f32 	%f80, %f78, %f74, %f79;
	selp.f32 	%f81, 0fBE2AAAA8, 0fBEFFFFFF, %p10;
	fma.rn.f32 	%f82, %f80, %f74, %f81;
	fma.rn.f32 	%f83, %f82, %f76, %f75;
	and.b32  	%r140, %r138, 2;
	setp.eq.s32 	%p11, %r140, 0;
	mov.f32 	%f84, 0f00000000;
	sub.f32 	%f85, %f84, %f83;
	selp.f32 	%f7, %f83, %f85, %p11;
	@%p9 bra 	$L__BB0_20;
	setp.eq.f32 	%p12, %f3, 0f7F800000;
	@%p12 bra 	$L__BB0_19;
	mov.b32 	%r19, %f1;
	shl.b32 	%r142, %r19, 8;
	or.b32  	%r20, %r142, -2147483648;
	mov.b64 	%rd138, 0;
	mov.b32 	%r291, 0;
	mov.u64 	%rd136, __cudart_i2opi_f;
	mov.u64 	%rd137, %rd1;
$L__BB0_15:
	.pragma "nounroll";
	ld.global.nc.u32 	%r143, [%rd136];
	mad.wide.u32 	%rd76, %r143, %r20, %rd138;
	shr.u64 	%rd138, %rd76, 32;
	st.local.u32 	[%rd137], %rd76;
	add.s32 	%r291, %r291, 1;
	add.s64 	%rd137, %rd137, 4;
	add.s64 	%rd136, %rd136, 4;
	setp.ne.s32 	%p13, %r291, 6;
	@%p13 bra 	$L__BB0_15;
	shr.u32 	%r144, %r19, 23;
	st.local.u32 	[%rd1+24], %rd138;
	and.b32  	%r23, %r144, 31;
	and.b32  	%r145, %r144, 224;
	add.s32 	%r146, %r145, -128;
	shr.u32 	%r147, %r146, 5;
	mul.wide.u32 	%rd77, %r147, 4;
	sub.s64 	%rd16, %rd1, %rd77;
	ld.local.u32 	%r292, [%rd16+24];
	ld.local.u32 	%r293, [%rd16+20];
	setp.eq.s32 	%p14, %r23, 0;
	@%p14 bra 	$L__BB0_18;
	shf.l.wrap.b32 	%r292, %r293, %r292, %r23;
	ld.local.u32 	%r148, [%rd16+16];
	shf.l.wrap.b32 	%r293, %r148, %r293, %r23;
$L__BB0_18:
	shr.u32 	%r149, %r292, 30;
	shf.l.wrap.b32 	%r150, %r293, %r292, 2;
	shl.b32 	%r151, %r293, 2;
	shr.s32 	%r152, %r150, 31;
	sub.s32 	%r294, %r152, %r149;
	xor.b32  	%r153, %r152, %r150;
	xor.b32  	%r154, %r152, %r151;
	cvt.u64.u32 	%rd78, %r153;
	shl.b64 	%rd79, %rd78, 32;
	cvt.u64.u32 	%rd80, %r154;
	or.b64  	%rd81, %rd79, %rd80;
	cvt.rn.f64.s64 	%fd6, %rd81;
	mul.f64 	%fd7, %fd6, 0d3BF921FB54442D19;
	cvt.rn.f32.f64 	%f86, %fd7;
	neg.f32 	%f87, %f86;
	setp.lt.s32 	%p15, %r150, 0;
	selp.f32 	%f262, %f86, %f87, %p15;
	bra.uni 	$L__BB0_20;
$L__BB0_19:
	mov.f32 	%f88, 0f00000000;
	mul.rn.f32 	%f262, %f1, %f88;
	mov.b32 	%r294, 0;
$L__BB0_20:
	mul.rn.f32 	%f89, %f262, %f262;
	and.b32  	%r156, %r294, 1;
	setp.eq.b32 	%p16, %r156, 1;
	selp.f32 	%f90, 0f3F800000, %f262, %p16;
	fma.rn.f32 	%f91, %f89, %f90, 0f00000000;
	fma.rn.f32 	%f92, %f89, 0f37CBAC00, 0fBAB607ED;
	selp.f32 	%f93, %f92, 0fB94D4153, %p16;
	selp.f32 	%f94, 0f3D2AAABB, 0f3C0885E4, %p16;
	fma.rn.f32 	%f95, %f93, %f89, %f94;
	selp.f32 	%f96, 0fBEFFFFFF, 0fBE2AAAA8, %p16;
	fma.rn.f32 	%f97, %f95, %f89, %f96;
	fma.rn.f32 	%f98, %f97, %f91, %f90;
	and.b32  	%r157, %r294, 2;
	setp.eq.s32 	%p17, %r157, 0;
	mov.f32 	%f99, 0f00000000;
	sub.f32 	%f100, %f99, %f98;
	selp.f32 	%f101, %f98, %f100, %p17;
	shl.b32 	%r158, %r2, 1;
	and.b32  	%r159, %r158, 28;
	or.b32  	%r160, %r4, %r159;
	shl.b32 	%r161, %r160, 3;
	add.s32 	%r163, %r118, %r161;
	ld.shared.v2.f32 	{%f102, %f103}, [%r163];
	ld.shared.v2.f32 	{%f104, %f105}, [%r163+16];
	mul.f32 	%f106, %f7, %f104;
	mul.f32 	%f107, %f105, %f101;
	sub.f32 	%f108, %f106, %f107;
	mul.f32 	%f109, %f104, %f101;
	fma.rn.f32 	%f110, %f7, %f105, %f109;
	add.f32 	%f111, %f102, %f108;
	add.f32 	%f112, %f103, %f110;
	st.shared.v2.f32 	[%r163], {%f111, %f112};
	sub.f32 	%f113, %f102, %f108;
	sub.f32 	%f114, %f103, %f110;
	st.shared.v2.f32 	[%r163+16], {%f113, %f114};
$L__BB0_21:
	setp.gt.u32 	%p18, %r2, 15;
	bar.sync 	0;
	@%p18 bra 	$L__BB0_39;
	and.b32  	%r32, %r2, 3;
	cvt.rn.f64.u32 	%fd8, %r32;
	mul.f64 	%fd9, %fd8, 0dC01921FB54442D18;
	mul.f64 	%fd10, %fd9, 0d3FC0000000000000;
	cvt.rn.f32.f64 	%f11, %fd10;
	mul.f32 	%f115, %f11, 0f3F22F983;
	cvt.rni.s32.f32 	%r302, %f115;
	cvt.rn.f32.s32 	%f116, %r302;
	fma.rn.f32 	%f117, %f116, 0fBFC90FDA, %f11;
	fma.rn.f32 	%f118, %f116, 0fB3A22168, %f117;
	fma.rn.f32 	%f264, %f116, 0fA7C234C5, %f118;
	abs.f32 	%f13, %f11;
	setp.ltu.f32 	%p19, %f13, 0f47CE4780;
	mov.u32 	%r298, %r302;
	mov.f32 	%f263, %f264;
	@%p19 bra 	$L__BB0_30;
	setp.eq.f32 	%p20, %f13, 0f7F800000;
	@%p20 bra 	$L__BB0_29;
	mov.b32 	%r34, %f11;
	shl.b32 	%r165, %r34, 8;
	or.b32  	%r35, %r165, -2147483648;
	mov.b64 	%rd141, 0;
	mov.b32 	%r295, 0;
	mov.u64 	%rd139, __cudart_i2opi_f;
	mov.u64 	%rd140, %rd2;
$L__BB0_25:
	.pragma "nounroll";
	ld.global.nc.u32 	%r166, [%rd139];
	mad.wide.u32 	%rd84, %r166, %r35, %rd141;
	shr.u64 	%rd141, %rd84, 32;
	st.local.u32 	[%rd140], %rd84;
	add.s32 	%r295, %r295, 1;
	add.s64 	%rd140, %rd140, 4;
	add.s64 	%rd139, %rd139, 4;
	setp.ne.s32 	%p21, %r295, 6;
	@%p21 bra 	$L__BB0_25;
	shr.u32 	%r167, %r34, 23;
	st.local.u32 	[%rd2+24], %rd141;
	and.b32  	%r38, %r167, 31;
	and.b32  	%r168, %r167, 224;
	add.s32 	%r169, %r168, -128;
	shr.u32 	%r170, %r169, 5;
	mul.wide.u32 	%rd85, %r170, 4;
	sub.s64 	%rd23, %rd2, %rd85;
	ld.local.u32 	%r296, [%rd23+24];
	ld.local.u32 	%r297, [%rd23+20];
	setp.eq.s32 	%p22, %r38, 0;
	@%p22 bra 	$L__BB0_28;
	shf.l.wrap.b32 	%r296, %r297, %r296, %r38;
	ld.local.u32 	%r171, [%rd23+16];
	shf.l.wrap.b32 	%r297, %r171, %r297, %r38;
$L__BB0_28:
	shr.u32 	%r172, %r296, 30;
	shf.l.wrap.b32 	%r173, %r297, %r296, 2;
	shl.b32 	%r174, %r297, 2;
	shr.s32 	%r175, %r173, 31;
	sub.s32 	%r298, %r175, %r172;
	xor.b32  	%r176, %r175, %r173;
	xor.b32  	%r177, %r175, %r174;
	cvt.u64.u32 	%rd86, %r176;
	shl.b64 	%rd87, %rd86, 32;
	cvt.u64.u32 	%rd88, %r177;
	or.b64  	%rd89, %rd87, %rd88;
	cvt.rn.f64.s64 	%fd11, %rd89;
	mul.f64 	%fd12, %fd11, 0d3BF921FB54442D19;
	cvt.rn.f32.f64 	%f119, %fd12;
	neg.f32 	%f120, %f119;
	setp.lt.s32 	%p23, %r173, 0;
	selp.f32 	%f263, %f119, %f120, %p23;
	bra.uni 	$L__BB0_30;
$L__BB0_29:
	mov.f32 	%f121, 0f00000000;
	mul.rn.f32 	%f263, %f11, %f121;
	mov.b32 	%r298, 0;
$L__BB0_30:
	setp.ltu.f32 	%p24, %f13, 0f47CE4780;
	add.s32 	%r179, %r298, 1;
	mul.rn.f32 	%f122, %f263, %f263;
	and.b32  	%r180, %r298, 1;
	setp.eq.b32 	%p25, %r180, 1;
	selp.f32 	%f123, %f263, 0f3F800000, %p25;
	fma.rn.f32 	%f124, %f122, %f123, 0f00000000;
	fma.rn.f32 	%f125, %f122, 0f37CBAC00, 0fBAB607ED;
	selp.f32 	%f126, 0fB94D4153, %f125, %p25;
	selp.f32 	%f127, 0f3C0885E4, 0f3D2AAABB, %p25;
	fma.rn.f32 	%f128, %f126, %f122, %f127;
	selp.f32 	%f129, 0fBE2AAAA8, 0fBEFFFFFF, %p25;
	fma.rn.f32 	%f130, %f128, %f122, %f129;
	fma.rn.f32 	%f131, %f130, %f124, %f123;
	and.b32  	%r181, %r179, 2;
	setp.eq.s32 	%p26, %r181, 0;
	mov.f32 	%f132, 0f00000000;
	sub.f32 	%f133, %f132, %f131;
	selp.f32 	%f17, %f131, %f133, %p26;
	@%p24 bra 	$L__BB0_38;
	setp.eq.f32 	%p27, %f13, 0f7F800000;
	@%p27 bra 	$L__BB0_37;
	mov.b32 	%r47, %f11;
	shl.b32 	%r183, %r47, 8;
	or.b32  	%r48, %r183, -2147483648;
	mov.b64 	%rd144, 0;
	mov.b32 	%r299, 0;
	mov.u64 	%rd142, __cudart_i2opi_f;
	mov.u64 	%rd143, %rd1;
$L__BB0_33:
	.pragma "nounroll";
	ld.global.nc.u32 	%r184, [%rd142];
	mad.wide.u32 	%rd92, %r184, %r48, %rd144;
	shr.u64 	%rd144, %rd92, 32;
	st.local.u32 	[%rd143], %rd92;
	add.s32 	%r299, %r299, 1;
	add.s64 	%rd143, %rd143, 4;
	add.s64 	%rd142, %rd142, 4;
	setp.ne.s32 	%p28, %r299, 6;
	@%p28 bra 	$L__BB0_33;
	shr.u32 	%r185, %r47, 23;
	st.local.u32 	[%rd1+24], %rd144;
	and.b32  	%r51, %r185, 31;
	and.b32  	%r186, %r185, 224;
	add.s32 	%r187, %r186, -128;
	shr.u32 	%r188, %r187, 5;
	mul.wide.u32 	%rd93, %r188, 4;
	sub.s64 	%rd30, %rd1, %rd93;
	ld.local.u32 	%r300, [%rd30+24];
	ld.local.u32 	%r301, [%rd30+20];
	setp.eq.s32 	%p29, %r51, 0;
	@%p29 bra 	$L__BB0_36;
	shf.l.wrap.b32 	%r300, %r301, %r300, %r51;
	ld.local.u32 	%r189, [%rd30+16];
	shf.l.wrap.b32 	%r301, %r189, %r301, %r51;
$L__BB0_36:
	shr.u32 	%r190, %r300, 30;
	shf.l.wrap.b32 	%r191, %r301, %r300, 2;
	shl.b32 	%r192, %r301, 2;
	shr.s32 	%r193, %r191, 31;
	sub.s32 	%r302, %r193, %r190;
	xor.b32  	%r194, %r193, %r191;
	xor.b32  	%r195, %r193, %r192;
	cvt.u64.u32 	%rd94, %r194;
	shl.b64 	%rd95, %rd94, 32;
	cvt.u64.u32 	%rd96, %r195;
	or.b64  	%rd97, %rd95, %rd96;
	cvt.rn.f64.s64 	%fd13, %rd97;
	mul.f64 	%fd14, %fd13, 0d3BF921FB54442D19;
	cvt.rn.f32.f64 	%f134, %fd14;
	neg.f32 	%f135, %f134;
	setp.lt.s32 	%p30, %r191, 0;
	selp.f32 	%f264, %f134, %f135, %p30;
	bra.uni 	$L__BB0_38;
$L__BB0_37:
	mov.f32 	%f136, 0f00000000;
	mul.rn.f32 	%f264, %f11, %f136;
	mov.b32 	%r302, 0;
$L__BB0_38:
	mul.rn.f32 	%f137, %f264, %f264;
	and.b32  	%r197, %r302, 1;
	setp.eq.b32 	%p31, %r197, 1;
	selp.f32 	%f138, 0f3F800000, %f264, %p31;
	fma.rn.f32 	%f139, %f137, %f138, 0f00000000;
	fma.rn.f32 	%f140, %f137, 0f37CBAC00, 0fBAB607ED;
	selp.f32 	%f141, %f140, 0fB94D4153, %p31;
	selp.f32 	%f142, 0f3D2AAABB, 0f3C0885E4, %p31;
	fma.rn.f32 	%f143, %f141, %f137, %f142;
	selp.f32 	%f144, 0fBEFFFFFF, 0fBE2AAAA8, %p31;
	fma.rn.f32 	%f145, %f143, %f137, %f144;
	fma.rn.f32 	%f146, %f145, %f139, %f138;
	and.b32  	%r198, %r302, 2;
	setp.eq.s32 	%p32, %r198, 0;
	mov.f32 	%f147, 0f00000000;
	sub.f32 	%f148, %f147, %f146;
	selp.f32 	%f149, %f146, %f148, %p32;
	shl.b32 	%r199, %r2, 1;
	and.b32  	%r200, %r199, 24;
	or.b32  	%r201, %r32, %r200;
	shl.b32 	%r202, %r201, 3;
	add.s32 	%r204, %r118, %r202;
	ld.shared.v2.f32 	{%f150, %f151}, [%r204];
	ld.shared.v2.f32 	{%f152, %f153}, [%r204+32];
	mul.f32 	%f154, %f17, %f152;
	mul.f32 	%f155, %f153, %f149;
	sub.f32 	%f156, %f154, %f155;
	mul.f32 	%f157, %f152, %f149;
	fma.rn.f32 	%f158, %f17, %f153, %f157;
	add.f32 	%f159, %f150, %f156;
	add.f32 	%f160, %f151, %f158;
	st.shared.v2.f32 	[%r204], {%f159, %f160};
	sub.f32 	%f161, %f150, %f156;
	sub.f32 	%f162, %f151, %f158;
	st.shared.v2.f32 	[%r204+32], {%f161, %f162};
$L__BB0_39:
	setp.gt.u32 	%p33, %r2, 15;
	bar.sync 	0;
	@%p33 bra 	$L__BB0_57;
	and.b32  	%r60, %r2, 7;
	cvt.rn.f64.u32 	%fd15, %r60;
	mul.f64 	%fd16, %fd15, 0dC01921FB54442D18;
	mul.f64 	%fd17, %fd16, 0d3FB0000000000000;
	cvt.rn.f32.f64 	%f21, %fd17;
	mul.f32 	%f163, %f21, 0f3F22F983;
	cvt.rni.s32.f32 	%r310, %f163;
	cvt.rn.f32.s32 	%f164, %r310;
	fma.rn.f32 	%f165, %f164, 0fBFC90FDA, %f21;
	fma.rn.f32 	%f166, %f164, 0fB3A22168, %f165;
	fma.rn.f32 	%f266, %f164, 0fA7C234C5, %f166;
	abs.f32 	%f23, %f21;
	setp.ltu.f32 	%p34, %f23, 0f47CE4780;
	mov.u32 	%r306, %r310;
	mov.f32 	%f265, %f266;
	@%p34 bra 	$L__BB0_48;
	setp.eq.f32 	%p35, %f23, 0f7F800000;
	@%p35 bra 	$L__BB0_47;
	mov.b32 	%r62, %f21;
	shl.b32 	%r206, %r62, 8;
	or.b32  	%r63, %r206, -2147483648;
	mov.b64 	%rd147, 0;
	mov.b32 	%r303, 0;
	mov.u64 	%rd145, __cudart_i2opi_f;
	mov.u64 	%rd146, %rd2;
$L__BB0_43:
	.pragma "nounroll";
	ld.global.nc.u32 	%r207, [%rd145];
	mad.wide.u32 	%rd100, %r207, %r63, %rd147;
	shr.u64 	%rd147, %rd100, 32;
	st.local.u32 	[%rd146], %rd100;
	add.s32 	%r303, %r303, 1;
	add.s64 	%rd146, %rd146, 4;
	add.s64 	%rd145, %rd145, 4;
	setp.ne.s32 	%p36, %r303, 6;
	@%p36 bra 	$L__BB0_43;
	shr.u32 	%r208, %r62, 23;
	st.local.u32 	[%rd2+24], %rd147;
	and.b32  	%r66, %r208, 31;
	and.b32  	%r209, %r208, 224;
	add.s32 	%r210, %r209, -128;
	shr.u32 	%r211, %r210, 5;
	mul.wide.u32 	%rd101, %r211, 4;
	sub.s64 	%rd37, %rd2, %rd101;
	ld.local.u32 	%r304, [%rd37+24];
	ld.local.u32 	%r305, [%rd37+20];
	setp.eq.s32 	%p37, %r66, 0;
	@%p37 bra 	$L__BB0_46;
	shf.l.wrap.b32 	%r304, %r305, %r304, %r66;
	ld.local.u32 	%r212, [%rd37+16];
	shf.l.wrap.b32 	%r305, %r212, %r305, %r66;
$L__BB0_46:
	shr.u32 	%r213, %r304, 30;
	shf.l.wrap.b32 	%r214, %r305, %r304, 2;
	shl.b32 	%r215, %r305, 2;
	shr.s32 	%r216, %r214, 31;
	sub.s32 	%r306, %r216, %r213;
	xor.b32  	%r217, %r216, %r214;
	xor.b32  	%r218, %r216, %r215;
	cvt.u64.u32 	%rd102, %r217;
	shl.b64 	%rd103, %rd102, 32;
	cvt.u64.u32 	%rd104, %r218;
	or.b64  	%rd105, %rd103, %rd104;
	cvt.rn.f64.s64 	%fd18, %rd105;
	mul.f64 	%fd19, %fd18, 0d3BF921FB54442D19;
	cvt.rn.f32.f64 	%f167, %fd19;
	neg.f32 	%f168, %f167;
	setp.lt.s32 	%p38, %r214, 0;
	selp.f32 	%f265, %f167, %f168, %p38;
	bra.uni 	$L__BB0_48;
$L__BB0_47:
	mov.f32 	%f169, 0f00000000;
	mul.rn.f32 	%f265, %f21, %f169;
	mov.b32 	%r306, 0;
$L__BB0_48:
	setp.ltu.f32 	%p39, %f23, 0f47CE4780;
	add.s32 	%r220, %r306, 1;
	mul.rn.f32 	%f170, %f265, %f265;
	and.b32  	%r221, %r306, 1;
	setp.eq.b32 	%p40, %r221, 1;
	selp.f32 	%f171, %f265, 0f3F800000, %p40;
	fma.rn.f32 	%f172, %f170, %f171, 0f00000000;
	fma.rn.f32 	%f173, %f170, 0f37CBAC00, 0fBAB607ED;
	selp.f32 	%f174, 0fB94D4153, %f173, %p40;
	selp.f32 	%f175, 0f3C0885E4, 0f3D2AAABB, %p40;
	fma.rn.f32 	%f176, %f174, %f170, %f175;
	selp.f32 	%f177, 0fBE2AAAA8, 0fBEFFFFFF, %p40;
	fma.rn.f32 	%f178, %f176, %f170, %f177;
	fma.rn.f32 	%f179, %f178, %f172, %f171;
	and.b32  	%r222, %r220, 2;
	setp.eq.s32 	%p41, %r222, 0;
	mov.f32 	%f180, 0f00000000;
	sub.f32 	%f181, %f180, %f179;
	selp.f32 	%f27, %f179, %f181, %p41;
	@%p39 bra 	$L__BB0_56;
	setp.eq.f32 	%p42, %f23, 0f7F800000;
	@%p42 bra 	$L__BB0_55;
	mov.b32 	%r75, %f21;
	shl.b32 	%r224, %r75, 8;
	or.b32  	%r76, %r224, -2147483648;
	mov.b64 	%rd150, 0;
	mov.b32 	%r307, 0;
	mov.u64 	%rd148, __cudart_i2opi_f;
	mov.u64 	%rd149, %rd1;
$L__BB0_51:
	.pragma "nounroll";
	ld.global.nc.u32 	%r225, [%rd148];
	mad.wide.u32 	%rd108, %r225, %r76, %rd150;
	shr.u64 	%rd150, %rd108, 32;
	st.local.u32 	[%rd149], %rd108;
	add.s32 	%r307, %r307, 1;
	add.s64 	%rd149, %rd149, 4;
	add.s64 	%rd148, %rd148, 4;
	setp.ne.s32 	%p43, %r307, 6;
	@%p43 bra 	$L__BB0_51;
	shr.u32 	%r226, %r75, 23;
	st.local.u32 	[%rd1+24], %rd150;
	and.b32  	%r79, %r226, 31;
	and.b32  	%r227, %r226, 224;
	add.s32 	%r228, %r227, -128;
	shr.u32 	%r229, %r228, 5;
	mul.wide.u32 	%rd109, %r229, 4;
	sub.s64 	%rd44, %rd1, %rd109;
	ld.local.u32 	%r308, [%rd44+24];
	ld.local.u32 	%r309, [%rd44+20];
	setp.eq.s32 	%p44, %r79, 0;
	@%p44 bra 	$L__BB0_54;
	shf.l.wrap.b32 	%r308, %r309, %r308, %r79;
	ld.local.u32 	%r230, [%rd44+16];
	shf.l.wrap.b32 	%r309, %r230, %r309, %r79;
$L__BB0_54:
	shr.u32 	%r231, %r308, 30;
	shf.l.wrap.b32 	%r232, %r309, %r308, 2;
	shl.b32 	%r233, %r309, 2;
	shr.s32 	%r234, %r232, 31;
	sub.s32 	%r310, %r234, %r231;
	xor.b32  	%r235, %r234, %r232;
	xor.b32  	%r236, %r234, %r233;
	cvt.u64.u32 	%rd110, %r235;
	shl.b64 	%rd111, %rd110, 32;
	cvt.u64.u32 	%rd112, %r236;
	or.b64  	%rd113, %rd111, %rd112;
	cvt.rn.f64.s64 	%fd20, %rd113;
	mul.f64 	%fd21, %fd20, 0d3BF921FB54442D19;
	cvt.rn.f32.f64 	%f182, %fd21;
	neg.f32 	%f183, %f182;
	setp.lt.s32 	%p45, %r232, 0;
	selp.f32 	%f266, %f182, %f183, %p45;
	bra.uni 	$L__BB0_56;
$L__BB0_55:
	mov.f32 	%f184, 0f00000000;
	mul.rn.f32 	%f266, %f21, %f184;
	mov.b32 	%r310, 0;
$L__BB0_56:
	mul.rn.f32 	%f185, %f266, %f266;
	and.b32  	%r238, %r310, 1;
	setp.eq.b32 	%p46, %r238, 1;
	selp.f32 	%f186, 0f3F800000, %f266, %p46;
	fma.rn.f32 	%f187, %f185, %f186, 0f00000000;
	fma.rn.f32 	%f188, %f185, 0f37CBAC00, 0fBAB607ED;
	selp.f32 	%f189, %f188, 0fB94D4153, %p46;
	selp.f32 	%f190, 0f3D2AAABB, 0f3C0885E4, %p46;
	fma.rn.f32 	%f191, %f189, %f185, %f190;
	selp.f32 	%f192, 0fBEFFFFFF, 0fBE2AAAA8, %p46;
	fma.rn.f32 	%f193, %f191, %f185, %f192;
	fma.rn.f32 	%f194, %f193, %f187, %f186;
	and.b32  	%r239, %r310, 2;
	setp.eq.s32 	%p47, %r239, 0;
	mov.f32 	%f195, 0f00000000;
	sub.f32 	%f196, %f195, %f194;
	selp.f32 	%f197, %f194, %f196, %p47;
	shl.b32 	%r240, %r2, 1;
	and.b32  	%r241, %r240, 16;
	or.b32  	%r242, %r60, %r241;
	shl.b32 	%r243, %r242, 3;
	add.s32 	%r245, %r118, %r243;
	ld.shared.v2.f32 	{%f198, %f199}, [%r245];
	ld.shared.v2.f32 	{%f200, %f201}, [%r245+64];
	mul.f32 	%f202, %f27, %f200;
	mul.f32 	%f203, %f201, %f197;
	sub.f32 	%f204, %f202, %f203;
	mul.f32 	%f205, %f200, %f197;
	fma.rn.f32 	%f206, %f27, %f201, %f205;
	add.f32 	%f207, %f198, %f204;
	add.f32 	%f208, %f199, %f206;
	st.shared.v2.f32 	[%r245], {%f207, %f208};
	sub.f32 	%f209, %f198, %f204;
	sub.f32 	%f210, %f199, %f206;
	st.shared.v2.f32 	[%r245+64], {%f209, %f210};
$L__BB0_57:
	setp.gt.u32 	%p48, %r2, 15;
	bar.sync 	0;
	@%p48 bra 	$L__BB0_75;
	cvt.rn.f64.u32 	%fd22, %r2;
	mul.f64 	%fd23, %fd22, 0dC01921FB54442D18;
	mul.f64 	%fd24, %fd23, 0d3FA0000000000000;
	cvt.rn.f32.f64 	%f31, %fd24;
	mul.f32 	%f211, %f31, 0f3F22F983;
	cvt.rni.s32.f32 	%r318, %f211;
	cvt.rn.f32.s32 	%f212, %r318;
	fma.rn.f32 	%f213, %f212, 0fBFC90FDA, %f31;
	fma.rn.f32 	%f214, %f212, 0fB3A22168, %f213;
	fma.rn.f32 	%f268, %f212, 0fA7C234C5, %f214;
	abs.f32 	%f33, %f31;
	setp.ltu.f32 	%p49, %f33, 0f47CE4780;
	mov.u32 	%r314, %r318;
	mov.f32 	%f267, %f268;
	@%p49 bra 	$L__BB0_66;
	setp.eq.f32 	%p50, %f33, 0f7F800000;
	@%p50 bra 	$L__BB0_65;
	mov.b32 	%r89, %f31;
	shl.b32 	%r247, %r89, 8;
	or.b32  	%r90, %r247, -2147483648;
	mov.b64 	%rd153, 0;
	mov.b32 	%r311, 0;
	mov.u64 	%rd151, __cudart_i2opi_f;
	mov.u64 	%rd152, %rd2;
$L__BB0_61:
	.pragma "nounroll";
	ld.global.nc.u32 	%r248, [%rd151];
	mad.wide.u32 	%rd116, %r248, %r90, %rd153;
	shr.u64 	%rd153, %rd116, 32;
	st.local.u32 	[%rd152], %rd116;
	add.s32 	%r311, %r311, 1;
	add.s64 	%rd152, %rd152, 4;
	add.s64 	%rd151, %rd151, 4;
	setp.ne.s32 	%p51, %r311, 6;
	@%p51 bra 	$L__BB0_61;
	shr.u32 	%r249, %r89, 23;
	st.local.u32 	[%rd2+24], %rd153;
	and.b32  	%r93, %r249, 31;
	and.b32  	%r250, %r249, 224;
	add.s32 	%r251, %r250, -128;
	shr.u32 	%r252, %r251, 5;
	mul.wide.u32 	%rd117, %r252, 4;
	sub.s64 	%rd51, %rd2, %rd117;
	ld.local.u32 	%r312, [%rd51+24];
	ld.local.u32 	%r313, [%rd51+20];
	setp.eq.s32 	%p52, %r93, 0;
	@%p52 bra 	$L__BB0_64;
	shf.l.wrap.b32 	%r312, %r313, %r312, %r93;
	ld.local.u32 	%r253, [%rd51+16];
	shf.l.wrap.b32 	%r313, %r253, %r313, %r93;
$L__BB0_64:
	shr.u32 	%r254, %r312, 30;
	shf.l.wrap.b32 	%r255, %r313, %r312, 2;
	shl.b32 	%r256, %r313, 2;
	shr.s32 	%r257, %r255, 31;
	sub.s32 	%r314, %r257, %r254;
	xor.b32  	%r258, %r257, %r255;
	xor.b32  	%r259, %r257, %r256;
	cvt.u64.u32 	%rd118, %r258;
	shl.b64 	%rd119, %rd118, 32;
	cvt.u64.u32 	%rd120, %r259;
	or.b64  	%rd121, %rd119, %rd120;
	cvt.rn.f64.s64 	%fd25, %rd121;
	mul.f64 	%fd26, %fd25, 0d3BF921FB54442D19;
	cvt.rn.f32.f64 	%f215, %fd26;
	neg.f32 	%f216, %f215;
	setp.lt.s32 	%p53, %r255, 0;
	selp.f32 	%f267, %f215, %f216, %p53;
	bra.uni 	$L__BB0_66;
$L__BB0_65:
	mov.f32 	%f217, 0f00000000;
	mul.rn.f32 	%f267, %f31, %f217;
	mov.b32 	%r314, 0;
$L__BB0_66:
	setp.ltu.f32 	%p54, %f33, 0f47CE4780;
	add.s32 	%r261, %r314, 1;
	mul.rn.f32 	%f218, %f267, %f267;
	and.b32  	%r262, %r314, 1;
	setp.eq.b32 	%p55, %r262, 1;
	selp.f32 	%f219, %f267, 0f3F800000, %p55;
	fma.rn.f32 	%f220, %f218, %f219, 0f00000000;
	fma.rn.f32 	%f221, %f218, 0f37CBAC00, 0fBAB607ED;
	selp.f32 	%f222, 0fB94D4153, %f221, %p55;
	selp.f32 	%f223, 0f3C0885E4, 0f3D2AAABB, %p55;
	fma.rn.f32 	%f224, %f222, %f218, %f223;
	selp.f32 	%f225, 0fBE2AAAA8, 0fBEFFFFFF, %p55;
	fma.rn.f32 	%f226, %f224, %f218, %f225;
	fma.rn.f32 	%f227, %f226, %f220, %f219;
	and.b32  	%r263, %r261, 2;
	setp.eq.s32 	%p56, %r263, 0;
	mov.f32 	%f228, 0f00000000;
	sub.f32 	%f229, %f228, %f227;
	selp.f32 	%f37, %f227, %f229, %p56;
	@%p54 bra 	$L__BB0_74;
	setp.eq.f32 	%p57, %f33, 0f7F800000;
	@%p57 bra 	$L__BB0_73;
	mov.b32 	%r102, %f31;
	shl.b32 	%r265, %r102, 8;
	or.b32  	%r103, %r265, -2147483648;
	mov.b64 	%rd156, 0;
	mov.b32 	%r315, 0;
	mov.u64 	%rd154, __cudart_i2opi_f;
	mov.u64 	%rd155, %rd1;
$L__BB0_69:
	.pragma "nounroll";
	ld.global.nc.u32 	%r266, [%rd154];
	mad.wide.u32 	%rd124, %r266, %r103, %rd156;
	shr.u64 	%rd156, %rd124, 32;
	st.local.u32 	[%rd155], %rd124;
	add.s32 	%r315, %r315, 1;
	add.s64 	%rd155, %rd155, 4;
	add.s64 	%rd154, %rd154, 4;
	setp.ne.s32 	%p58, %r315, 6;
	@%p58 bra 	$L__BB0_69;
	shr.u32 	%r267, %r102, 23;
	st.local.u32 	[%rd1+24], %rd156;
	and.b32  	%r106, %r267, 31;
	and.b32  	%r268, %r267, 224;
	add.s32 	%r269, %r268, -128;
	shr.u32 	%r270, %r269, 5;
	mul.wide.u32 	%rd125, %r270, 4;
	sub.s64 	%rd58, %rd1, %rd125;
	ld.local.u32 	%r316, [%rd58+24];
	ld.local.u32 	%r317, [%rd58+20];
	setp.eq.s32 	%p59, %r106, 0;
	@%p59 bra 	$L__BB0_72;
	shf.l.wrap.b32 	%r316, %r317, %r316, %r106;
	ld.local.u32 	%r271, [%rd58+16];
	shf.l.wrap.b32 	%r317, %r271, %r317, %r106;
$L__BB0_72:
	shr.u32 	%r272, %r316, 30;
	shf.l.wrap.b32 	%r273, %r317, %r316, 2;
	shl.b32 	%r274, %r317, 2;
	shr.s32 	%r275, %r273, 31;
	sub.s32 	%r318, %r275, %r272;
	xor.b32  	%r276, %r275, %r273;
	xor.b32  	%r277, %r275, %r274;
	cvt.u64.u32 	%rd126, %r276;
	shl.b64 	%rd127, %rd126, 32;
	cvt.u64.u32 	%rd128, %r277;
	or.b64  	%rd129, %rd127, %rd128;
	cvt.rn.f64.s64 	%fd27, %rd129;
	mul.f64 	%fd28, %fd27, 0d3BF921FB54442D19;
	cvt.rn.f32.f64 	%f230, %fd28;
	neg.f32 	%f231, %f230;
	setp.lt.s32 	%p60, %r273, 0;
	selp.f32 	%f268, %f230, %f231, %p60;
	bra.uni 	$L__BB0_74;
$L__BB0_73:
	mov.f32 	%f232, 0f00000000;
	mul.rn.f32 	%f268, %f31, %f232;
	mov.b32 	%r318, 0;
$L__BB0_74:
	mul.rn.f32 	%f233, %f268, %f268;
	and.b32  	%r279, %r318, 1;
	setp.eq.b32 	%p61, %r279, 1;
	selp.f32 	%f234, 0f3F800000, %f268, %p61;
	fma.rn.f32 	%f235, %f233, %f234, 0f00000000;
	fma.rn.f32 	%f236, %f233, 0f37CBAC00, 0fBAB607ED;
	selp.f32 	%f237, %f236, 0fB94D4153, %p61;
	selp.f32 	%f238, 0f3D2AAABB, 0f3C0885E4, %p61;
	fma.rn.f32 	%f239, %f237, %f233, %f238;
	selp.f32 	%f240, 0fBEFFFFFF, 0fBE2AAAA8, %p61;
	fma.rn.f32 	%f241, %f239, %f233, %f240;
	fma.rn.f32 	%f242, %f241, %f235, %f234;
	and.b32  	%r280, %r318, 2;
	setp.eq.s32 	%p62, %r280, 0;
	mov.f32 	%f243, 0f00000000;
	sub.f32 	%f244, %f243, %f242;
	selp.f32 	%f245, %f242, %f244, %p62;
	shl.b32 	%r281, %r2, 3;
	add.s32 	%r283, %r118, %r281;
	ld.shared.v2.f32 	{%f246, %f247}, [%r283];
	ld.shared.v2.f32 	{%f248, %f249}, [%r283+128];
	mul.f32 	%f250, %f37, %f248;
	mul.f32 	%f251, %f249, %f245;
	sub.f32 	%f252, %f250, %f251;
	mul.f32 	%f253, %f248, %f245;
	fma.rn.f32 	%f254, %f37, %f249, %f253;
	add.f32 	%f255, %f246, %f252;
	add.f32 	%f256, %f247, %f254;
	st.shared.v2.f32 	[%r283], {%f255, %f256};
	sub.f32 	%f257, %f246, %f252;
	sub.f32 	%f258, %f247, %f254;
	st.shared.v2.f32 	[%r283+128], {%f257, %f258};
$L__BB0_75:
	bar.sync 	0;
	shl.b32 	%r284, %r2, 3;
	add.s32 	%r286, %r118, %r284;
	ld.shared.v2.f32 	{%f259, %f260}, [%r286];
	cvta.to.global.u64 	%rd130, %rd60;
	add.s64 	%rd132, %rd130, %rd64;
	st.global.v2.f32 	[%rd132], {%f259, %f260};
$L__BB0_76:
	ret;

}


// ===== COMPILED SASS (sm_100) =====

	.target	sm_100

	.elftype	@"ET_EXEC"


//--------------------- .note.nv.tkinfo           --------------------------
	.section	.note.nv.tkinfo,"",@"SHT_NOTE"
	.sectionflags	@"SHF_NOTE_NV_TKINFO"
	.tkinfo
        /*0018*/ 	.word	0x00000002
        /*0030*/ 	.string	""
        /*0030*/ 	.string	"ptxas"
        /*0030*/ 	.string	"Cuda compilation tools, release 13.0, V13.0.88"
        /*0030*/ 	.string	"Build cuda_13.0.r13.0/compiler.36424714_0"
        /*0030*/ 	.string	"-arch sm_100 -m 64 "



//--------------------- .note.nv.cuinfo           --------------------------
	.section	.note.nv.cuinfo,"",@"SHT_NOTE"
	.sectionflags	@"SHF_NOTE_NV_CUINFO"
        /*0018*/ 	.short	0x0002
        /*001a*/ 	.short	0x0064
        /*001c*/ 	.short	0x0082
	.zero		2


//--------------------- .nv.info                  --------------------------
	.section	.nv.info,"",@"SHT_CUDA_INFO"
	.align	4


	//----- nvinfo : EIATTR_REGCOUNT
	.align		4
        /*0000*/ 	.byte	0x04, 0x2f
        /*0002*/ 	.short	(.L_2 - .L_1)
	.align		4
.L_1:
        /*0004*/ 	.word	index@(_ZN8CudaCalc19fft32_simple_kernelEPK6float2PS0_i)
        /*0008*/ 	.word	0x00000018


	//----- nvinfo : EIATTR_FRAME_SIZE
	.align		4
.L_2:
        /*000c*/ 	.byte	0x04, 0x11
        /*000e*/ 	.short	(.L_4 - .L_3)
	.align		4
.L_3:
        /*0010*/ 	.word	index@(_ZN8CudaCalc19fft32_simple_kernelEPK6float2PS0_i)
        /*0014*/ 	.word	0x00000000


	//----- nvinfo : EIATTR_MIN_STACK_SIZE
	.align		4
.L_4:
        /*0018*/ 	.byte	0x04, 0x12
        /*001a*/ 	.short	(.L_6 - .L_5)
	.align		4
.L_5:
        /*001c*/ 	.word	index@(_ZN8CudaCalc19fft32_simple_kernelEPK6float2PS0_i)
        /*0020*/ 	.word	0x00000000
.L_6:


//--------------------- .nv.compat                --------------------------
	.section	.nv.compat,"",@"SHT_CUDA_COMPAT_INFO"
	.align	4
        /*0000*/ 	.byte	0x02, 0x09, 0x00, 0x00, 0x02, 0x02, 0x01, 0x00, 0x02, 0x05, 0x05, 0x00, 0x03, 0x07, 0x01, 0x01
        /*0010*/ 	.byte	0x02, 0x03, 0x00, 0x00, 0x02, 0x06, 0x01, 0x00, 0x04, 0x0b, 0x08, 0x00, 0x01, 0x00, 0x00, 0x00
        /*0020*/ 	.byte	0x00, 0x00, 0x00, 0x00


//--------------------- .nv.info._ZN8CudaCalc19fft32_simple_kernelEPK6float2PS0_i --------------------------
	.section	.nv.info._ZN8CudaCalc19fft32_simple_kernelEPK6float2PS0_i,"",@"SHT_CUDA_INFO"
	.sectionflags	@""
	.align	4


	//----- nvinfo : EIATTR_CUDA_API_VERSION
	.align		4
        /*0000*/ 	.byte	0x04, 0x37
        /*0002*/ 	.short	(.L_8 - .L_7)
.L_7:
        /*0004*/ 	.word	0x00000082


	//----- nvinfo : EIATTR_KPARAM_INFO
	.align		4
.L_8:
        /*0008*/ 	.byte	0x04, 0x17
        /*000a*/ 	.short	(.L_10 - .L_9)
.L_9:
        /*000c*/ 	.word	0x00000000
        /*0010*/ 	.short	0x0002
        /*0012*/ 	.short	0x0010
        /*0014*/ 	.byte	0x00, 0xf0, 0x11, 0x00


	//----- nvinfo : EIATTR_KPARAM_INFO
	.align		4
.L_10:
        /*0018*/ 	.byte	0x04, 0x17
        /*001a*/ 	.short	(.L_12 - .L_11)
.L_11:
        /*001c*/ 	.word	0x00000000
        /*0020*/ 	.short	0x0001
        /*0022*/ 	.short	0x0008
        /*0024*/ 	.byte	0x00, 0xf5, 0x21, 0x00


	//----- nvinfo : EIATTR_KPARAM_INFO
	.align		4
.L_12:
        /*0028*/ 	.byte	0x04, 0x17
        /*002a*/ 	.short	(.L_14 - .L_13)
.L_13:
        /*002c*/ 	.word	0x00000000
        /*0030*/ 	.short	0x0000
        /*0032*/ 	.short	0x0000
        /*0034*/ 	.byte	0x00, 0xf5, 0x21, 0x00


	//----- nvinfo : EIATTR_SPARSE_MMA_MASK
	.align		4
.L_14:
        /*0038*/ 	.byte	0x03, 0x50
        /*003a*/ 	.short	0x0000


	//----- nvinfo : EIATTR_MAXREG_COUNT
	.align		4
        /*003c*/ 	.byte	0x03, 0x1b
        /*003e*/ 	.short	0x00ff


	//----- nvinfo : EIATTR_NUM_BARRIERS
	.align		4
        /*0040*/ 	.byte	0x02, 0x4c
        /*0042*/ 	.byte	0x01
	.zero		1


	//----- nvinfo : EIATTR_MERCURY_ISA_VERSION
	.align		4
        /*0044*/ 	.byte	0x03, 0x5f
        /*0046*/ 	.short	0x0101


	//----- nvinfo : EIATTR_VRC_CTA_INIT_COUNT
	.align		4
        /*0048*/ 	.byte	0x02, 0x4a
	.zero		1
	.zero		1


	//----- nvinfo : EIATTR_EXIT_INSTR_OFFSETS
	.align		4
        /*004c*/ 	.byte	0x04, 0x1c
        /*004e*/ 	.short	(.L_16 - .L_15)


	//   ....[0]....
.L_15:
        /*0050*/ 	.word	0x00000040


	//   ....[1]....
        /*0054*/ 	.word	0x00004560


	//----- nvinfo : EIATTR_CRS_STACK_SIZE
	.align		4
.L_16:
        /*0058*/ 	.byte	0x04, 0x1e
        /*005a*/ 	.short	(.L_18 - .L_17)
.L_17:
        /*005c*/ 	.word	0x00000000


	//----- nvinfo : EIATTR_CBANK_PARAM_SIZE
	.align		4
.L_18:
        /*0060*/ 	.byte	0x03, 0x19
        /*0062*/ 	.short	0x0014


	//----- nvinfo : EIATTR_PARAM_CBANK
	.align		4
        /*0064*/ 	.byte	0x04, 0x0a
        /*0066*/ 	.short	(.L_20 - .L_19)
	.align		4
.L_19:
        /*0068*/ 	.word	index@(.nv.constant0._ZN8CudaCalc19fft32_simple_kernelEPK6float2PS0_i)
        /*006c*/ 	.short	0x0380
        /*006e*/ 	.short	0x0014


	//----- nvinfo : EIATTR_SW_WAR
	.align		4
.L_20:
        /*0070*/ 	.byte	0x04, 0x36
        /*0072*/ 	.short	(.L_22 - .L_21)
.L_21:
        /*0074*/ 	.word	0x00000008
.L_22:


//--------------------- .nv.callgraph             --------------------------
	.section	.nv.callgraph,"",@"SHT_CUDA_CALLGRAPH"
	.align	4
	.sectionentsize	8
	.align		4
        /*0000*/ 	.word	0x00000000
	.align		4
        /*0004*/ 	.word	0xffffffff
	.align		4
        /*0008*/ 	.word	0x00000000
	.align		4
        /*000c*/ 	.word	0xfffffffe
	.align		4
        /*0010*/ 	.word	0x00000000
	.align		4
        /*0014*/ 	.word	0xfffffffd
	.align		4
        /*0018*/ 	.word	0x00000000
	.align		4
        /*001c*/ 	.word	0xfffffffc


//--------------------- .nv.constant4             --------------------------
	.section	.nv.constant4,"a",@progbits
	.align	8
	.align		8
.nv.constant4:
        /*0000*/ 	.dword	__cudart_i2opi_f


//--------------------- .text._ZN8CudaCalc19fft32_simple_kernelEPK6float2PS0_i --------------------------
	.section	.text._ZN8CudaCalc19fft32_simple_kernelEPK6float2PS0_i,"ax",@progbits
	.align	128
        .global         _ZN8CudaCalc19fft32_simple_kernelEPK6float2PS0_i
        .type           _ZN8CudaCalc19fft32_simple_kernelEPK6float2PS0_i,@function
        .size           _ZN8CudaCalc19fft32_simple_kernelEPK6float2PS0_i,(.L_x_59 - _ZN8CudaCalc19fft32_simple_kernelEPK6float2PS0_i)
        .other          _ZN8CudaCalc19fft32_simple_kernelEPK6float2PS0_i,@"STO_CUDA_ENTRY STV_DEFAULT"
_ZN8CudaCalc19fft32_simple_kernelEPK6float2PS0_i:
.text._ZN8CudaCalc19fft32_simple_kernelEPK6float2PS0_i:
[----:B------:R-:W-:Y:S01]  /*0000*/  LDC R1, c[0x0][0x37c] ;  /* 0x0000df00ff017b82 */ /* 0x000fe20000000800 */
[----:B------:R-:W0:Y:S01]  /*0010*/  S2R R2, SR_CTAID.X ;  /* 0x0000000000027919 */ /* 0x000e220000002500 */
[----:B------:R-:W0:Y:S02]  /*0020*/  LDCU UR4, c[0x0][0x390] ;  /* 0x00007200ff0477ac */ /* 0x000e240008000800 */
[----:B0-----:R-:W-:-:S13]  /*0030*/  ISETP.GE.AND P0, PT, R2, UR4, PT ;  /* 0x0000000402007c0c */ /* 0x001fda000bf06270 */
[----:B------:R-:W-:Y:S05]  /*0040*/  @P0 EXIT ;  /* 0x000000000000094d */ /* 0x000fea0003800000 */
[----:B------:R-:W0:Y:S01]  /*0050*/  S2R R3, SR_TID.X ;  /* 0x0000000000037919 */ /* 0x000e220000002100 */
[----:B------:R-:W1:Y:S01]  /*0060*/  LDC.64 R4, c[0x0][0x380] ;  /* 0x0000e000ff047b82 */ /* 0x000e620000000a00 */
[----:B------:R-:W2:Y:S01]  /*0070*/  LDCU.64 UR8, c[0x0][0x358] ;  /* 0x00006b00ff0877ac */ /* 0x000ea20008000a00 */
[----:B0-----:R-:W-:-:S04]  /*0080*/  IMAD R2, R2, 0x20, R3 ;  /* 0x0000002002027824 */ /* 0x001fc800078e0203 */
[----:B-1----:R-:W-:-:S06]  /*0090*/  IMAD.WIDE.U32 R4, R2, 0x8, R4 ;  /* 0x0000000802047825 */ /* 0x002fcc00078e0004 */
[----:B--2---:R-:W2:Y:S01]  /*00a0*/  LDG.E.64.CONSTANT R4, desc[UR8][R4.64] ;  /* 0x0000000804047981 */ /* 0x004ea2000c1e9b00 */
[C---:B------:R-:W-:Y:S01]  /*00b0*/  LOP3.LUT R0, R3.reuse, 0xffff, RZ, 0xc0, !PT ;  /* 0x0000ffff03007812 */ /* 0x040fe200078ec0ff */
[C---:B------:R-:W-:Y:S01]  /*00c0*/  IMAD.SHL.U32 R6, R3.reuse, 0x10, RZ ;  /* 0x0000001003067824 */ /* 0x040fe200078e00ff */
[----:B------:R-:W0:Y:S01]  /*00d0*/  S2UR UR6, SR_CgaCtaId ;  /* 0x00000000000679c3 */ /* 0x000e220000008800 */
[----:B------:R-:W-:Y:S01]  /*00e0*/  UMOV UR4, 0x400 ;  /* 0x0000040000047882 */ /* 0x000fe20000000000 */
[----:B------:R-:W-:Y:S01]  /*00f0*/  SHF.R.U32.HI R0, RZ, 0x4, R0 ;  /* 0x00000004ff007819 */ /* 0x000fe20000011600 */
[----:B------:R-:W-:Y:S01]  /*0100*/  BSSY.RECONVERGENT B0, `(.L_x_0) ;  /* 0x000002b000007945 */ /* 0x000fe20003800200 */
[----:B------:R-:W-:Y:S02]  /*0110*/  LOP3.LUT R7, R6, 0xf00, RZ, 0xc0, !PT ;  /* 0x00000f0006077812 */ /* 0x000fe400078ec0ff */
[----:B------:R-:W-:Y:S02]  /*0120*/  LOP3.LUT R0, R0, 0x30, RZ, 0xc0, !PT ;  /* 0x0000003000007812 */ /* 0x000fe400078ec0ff */
[----:B------:R-:W-:-:S03]  /*0130*/  ISETP.GT.U32.AND P0, PT, R3, 0xf, PT ;  /* 0x0000000f0300780c */ /* 0x000fc60003f04070 */
[----:B------:R-:W-:-:S04]  /*0140*/  IMAD R0, R3, 0x1000, R0 ;  /* 0x0000100003007824 */ /* 0x000fc800078e0200 */
[----:B------:R-:W-:-:S05]  /*0150*/  IMAD.IADD R0, R0, 0x1, R7 ;  /* 0x0000000100007824 */ /* 0x000fca00078e0207 */
[C---:B------:R-:W-:Y:S01]  /*0160*/  LOP3.LUT R6, R0.reuse, 0xffff, RZ, 0xc0, !PT ;  /* 0x0000ffff00067812 */ /* 0x040fe200078ec0ff */
[----:B------:R-:W-:-:S03]  /*0170*/  IMAD.SHL.U32 R0, R0, 0x4, RZ ;  /* 0x0000000400007824 */ /* 0x000fc600078e00ff */
[----:B------:R-:W-:Y:S01]  /*0180*/  SHF.R.U32.HI R6, RZ, 0x2, R6 ;  /* 0x00000002ff067819 */ /* 0x000fe20000011606 */
[----:B0-----:R-:W-:-:S03]  /*0190*/  ULEA UR6, UR6, UR4, 0x18 ;  /* 0x0000000406067291 */ /* 0x001fc6000f8ec0ff */
[----:B------:R-:W-:-:S04]  /*01a0*/  LOP3.LUT R7, R6, 0x3300, RZ, 0xc0, !PT ;  /* 0x0000330006077812 */ /* 0x000fc800078ec0ff */
[----:B------:R-:W-:-:S04]  /*01b0*/  LOP3.LUT R0, R7, 0xccc0, R0, 0xf8, !PT ;  /* 0x0000ccc007007812 */ /* 0x000fc800078ef800 */
[----:B------:R-:W-:Y:S01]  /*01c0*/  SHF.R.U32.HI R6, RZ, 0x1, R0 ;  /* 0x00000001ff067819 */ /* 0x000fe20000011600 */
[----:B------:R-:W-:-:S03]  /*01d0*/  IMAD.SHL.U32 R0, R0, 0x2, RZ ;  /* 0x0000000200007824 */ /* 0x000fc600078e00ff */
[----:B------:R-:W-:-:S04]  /*01e0*/  LOP3.LUT R7, R6, 0x5000, RZ, 0xc0, !PT ;  /* 0x0000500006077812 */ /* 0x000fc800078ec0ff */
[----:B------:R-:W-:-:S04]  /*01f0*/  LOP3.LUT R0, R7, 0xa800, R0, 0xf8, !PT ;  /* 0x0000a80007007812 */ /* 0x000fc800078ef800 */
[----:B------:R-:W-:-:S04]  /*0200*/  SHF.R.U32.HI R0, RZ, 0xb, R0 ;  /* 0x0000000bff007819 */ /* 0x000fc80000011600 */
[----:B------:R-:W-:-:S05]  /*0210*/  LEA R0, R0, UR6, 0x3 ;  /* 0x0000000600007c11 */ /* 0x000fca000f8e18ff */
[----:B--2---:R0:W-:Y:S02]  /*0220*/  STS.64 [R0], R4 ;  /* 0x0000000400007388 */ /* 0x0041e40000000a00 */
[----:B0-----:R-:W-:Y:S01]  /*0230*/  P2R R0, PR, RZ, 0x1 ;  /* 0x00000001ff007803 */ /* 0x001fe20000000000 */
[----:B------:R-:W-:Y:S06]  /*0240*/  BAR.SYNC.DEFER_BLOCKING 0x0 ;  /* 0x0000000000007b1d */ /* 0x000fec0000010000 */
[----:B------:R-:W-:Y:S05]  /*0250*/  @P0 BRA `(.L_x_1) ;  /* 0x0000000000540947 */ /* 0x000fea0003800000 */
[----:B------:R-:W-:Y:S01]  /*0260*/  LEA R12, R3, UR6, 0x4 ;  /* 0x00000006030c7c11 */ /* 0x000fe2000f8e20ff */
[----:B------:R-:W-:Y:S02]  /*0270*/  HFMA2 R0, -RZ, RZ, 0.487060546875, -0.0625 ;  /* 0x37cbac00ff007431 */ /* 0x000fe400000001ff */
[----:B------:R-:W-:Y:S02]  /*0280*/  IMAD.MOV.U32 R9, RZ, RZ, 0x394d4153 ;  /* 0x394d4153ff097424 */ /* 0x000fe400078e00ff */
[----:B------:R-:W-:Y:S01]  /*0290*/  FFMA R8, -RZ, RZ, RZ ;  /* 0x000000ffff087223 */ /* 0x000fe200000001ff */
[----:B------:R-:W0:Y:S01]  /*02a0*/  LDS.128 R4, [R12] ;  /* 0x000000000c047984 */ /* 0x000e220000000c00 */
[----:B------:R-:W-:-:S04]  /*02b0*/  FFMA R9, RZ, -R9, 0.0083327032625675201416 ;  /* 0x3c0885e4ff097423 */ /* 0x000fc80000000809 */
[----:B------:R-:W-:Y:S01]  /*02c0*/  FFMA R9, RZ, R9, -0.16666662693023681641 ;  /* 0xbe2aaaa8ff097423 */ /* 0x000fe20000000009 */
[----:B------:R-:W-:-:S03]  /*02d0*/  FFMA R0, RZ, R0, -0.0013887860113754868507 ;  /* 0xbab607edff007423 */ /* 0x000fc60000000000 */
[----:B------:R-:W-:Y:S01]  /*02e0*/  FMUL R8, R8, R9 ;  /* 0x0000000908087220 */ /* 0x000fe20000400000 */
[----:B------:R-:W-:-:S04]  /*02f0*/  FFMA R0, RZ, R0, 0.041666727513074874878 ;  /* 0x3d2aaabbff007423 */ /* 0x000fc80000000000 */
[----:B------:R-:W-:-:S04]  /*0300*/  FFMA R0, RZ, R0, -0.4999999701976776123 ;  /* 0xbeffffffff007423 */ /* 0x000fc80000000000 */
[----:B------:R-:W-:Y:S01]  /*0310*/  FFMA R0, RZ, R0, 1 ;  /* 0x3f800000ff007423 */ /* 0x000fe20000000000 */
[C---:B0-----:R-:W-:Y:S01]  /*0320*/  FMUL R11, R8.reuse, R6 ;  /* 0x00000006080b7220 */ /* 0x041fe20000400000 */
[----:B------:R-:W-:-:S03]  /*0330*/  FMUL R9, R8, R7 ;  /* 0x0000000708097220 */ /* 0x000fc60000400000 */
[C---:B------:R-:W-:Y:S01]  /*0340*/  FFMA R8, R0.reuse, R7, R11 ;  /* 0x0000000700087223 */ /* 0x040fe2000000000b */
[----:B------:R-:W-:-:S03]  /*0350*/  FFMA R7, R0, R6, -R9 ;  /* 0x0000000600077223 */ /* 0x000fc60000000809 */
[C-C-:B------:R-:W-:Y:S01]  /*0360*/  FADD R9, R5.reuse, R8.reuse ;  /* 0x0000000805097221 */ /* 0x140fe20000000000 */
[----:B------:R-:W-:Y:S01]  /*0370*/  FADD R11, R5, -R8 ;  /* 0x80000008050b7221 */ /* 0x000fe20000000000 */
[C-C-:B------:R-:W-:Y:S01]  /*0380*/  FADD R8, R4.reuse, R7.reuse ;  /* 0x0000000704087221 */ /* 0x140fe20000000000 */
[----:B------:R-:W-:-:S05]  /*0390*/  FADD R10, R4, -R7 ;  /* 0x80000007040a7221 */ /* 0x000fca0000000000 */
[----:B------:R0:W-:Y:S02]  /*03a0*/  STS.128 [R12], R8 ;  /* 0x000000080c007388 */ /* 0x0001e40000000c00 */
.L_x_1:
[----:B------:R-:W-:Y:S05]  /*03b0*/  BSYNC.RECONVERGENT B0 ;  /* 0x0000000000007941 */ /* 0x000fea0003800200 */
.L_x_0:
[----:B------:R-:W-:Y:S06]  /*03c0*/  BAR.SYNC.DEFER_BLOCKING 0x0 ;  /* 0x0000000000007b1d */ /* 0x000fec0000010000 */
[----:B------:R-:W-:Y:S04]  /*03d0*/  BSSY.RECONVERGENT B0, `(.L_x_2) ;  /* 0x0000103000007945 */ /* 0x000fe80003800200 */
[----:B------:R-:W-:Y:S05]  /*03e0*/  @P0 BRA `(.L_x_3) ;  /* 0x0000001000040947 */ /* 0x000fea0003800000 */
[----:B------:R-:W-:Y:S01]  /*03f0*/  LOP3.LUT R6, R3, 0x1, RZ, 0xc0, !PT ;  /* 0x0000000103067812 */ /* 0x000fe200078ec0ff */
[----:B------:R-:W-:Y:S01]  /*0400*/  UMOV UR4, 0x54442d18 ;  /* 0x54442d1800047882 */ /* 0x000fe20000000000 */
[----:B------:R-:W-:Y:S01]  /*0410*/  UMOV UR5, 0x401921fb ;  /* 0x401921fb00057882 */ /* 0x000fe20000000000 */
[----:B------:R-:W-:Y:S01]  /*0420*/  BSSY.RECONVERGENT B1, `(.L_x_4) ;  /* 0x000006c000017945 */ /* 0x000fe20003800200 */
[----:B------:R-:W1:Y:S02]  /*0430*/  I2F.F64.U32 R4, R6 ;  /* 0x0000000600047312 */ /* 0x000e640000201800 */
[----:B-1----:R-:W-:-:S08]  /*0440*/  DMUL R4, R4, -UR4 ;  /* 0x8000000404047c28 */ /* 0x002fd00008000000 */
[----:B0-----:R-:W-:-:S06]  /*0450*/  DMUL R8, R4, 0.25 ;  /* 0x3fd0000004087828 */ /* 0x001fcc0000000000 */
[----:B------:R-:W0:Y:S02]  /*0460*/  F2F.F32.F64 R7, R8 ;  /* 0x0000000800077310 */ /* 0x000e240000301000 */
[C---:B0-----:R-:W-:Y:S01]  /*0470*/  FMUL R0, R7.reuse, 0.63661974668502807617 ;  /* 0x3f22f98307007820 */ /* 0x041fe20000400000 */
[----:B------:R-:W-:-:S05]  /*0480*/  FSETP.GE.AND P0, PT, |R7|, 105615, PT ;  /* 0x47ce47800700780b */ /* 0x000fca0003f06200 */
[----:B------:R-:W0:Y:S02]  /*0490*/  F2I.NTZ R0, R0 ;  /* 0x0000000000007305 */ /* 0x000e240000203100 */
[----:B0-----:R-:W-:Y:S01]  /*04a0*/  I2FP.F32.S32 R4, R0 ;  /* 0x0000000000047245 */ /* 0x001fe20000201400 */
[----:B------:R-:W-:-:S04]  /*04b0*/  IMAD.MOV.U32 R10, RZ, RZ, R0 ;  /* 0x000000ffff0a7224 */ /* 0x000fc800078e0000 */
[----:B------:R-:W-:-:S04]  /*04c0*/  FFMA R5, R4, -1.5707962512969970703, R7 ;  /* 0xbfc90fda04057823 */ /* 0x000fc80000000007 */
[----:B------:R-:W-:-:S04]  /*04d0*/  FFMA R5, R4, -7.5497894158615963534e-08, R5 ;  /* 0xb3a2216804057823 */ /* 0x000fc80000000005 */
[----:B------:R-:W-:Y:S01]  /*04e0*/  FFMA R5, R4, -5.3903029534742383927e-15, R5 ;  /* 0xa7c234c504057823 */ /* 0x000fe20000000005 */
[----:B------:R-:W-:-:S03]  /*04f0*/  P2R R4, PR, RZ, 0x1 ;  /* 0x00000001ff047803 */ /* 0x000fc60000000000 */
[----:B------:R-:W-:Y:S01]  /*0500*/  IMAD.MOV.U32 R18, RZ, RZ, R5 ;  /* 0x000000ffff127224 */ /* 0x000fe200078e0005 */
[----:B------:R-:W-:Y:S06]  /*0510*/  @!P0 BRA `(.L_x_5) ;  /* 0x0000000400708947 */ /* 0x000fec0003800000 */
[----:B------:R-:W-:-:S13]  /*0520*/  FSETP.NEU.AND P0, PT, |R7|, +INF , PT ;  /* 0x7f8000000700780b */ /* 0x000fda0003f0d200 */
[----:B------:R-:W-:Y:S05]  /*0530*/  @!P0 BRA `(.L_x_6) ;  /* 0x0000000400608947 */ /* 0x000fea0003800000 */
[----:B------:R-:W-:Y:S01]  /*0540*/  IMAD.SHL.U32 R0, R7, 0x100, RZ ;  /* 0x0000010007007824 */ /* 0x000fe200078e00ff */
[----:B------:R-:W-:Y:S01]  /*0550*/  CS2R R18, SRZ ;  /* 0x0000000000127805 */ /* 0x000fe2000001ff00 */
[----:B------:R-:W0:Y:S03]  /*0560*/  LDCU.64 UR10, c[0x4][URZ] ;  /* 0x01000000ff0a77ac */ /* 0x000e260008000a00 */
[----:B------:R-:W-:Y:S01]  /*0570*/  LOP3.LUT R0, R0, 0x80000000, RZ, 0xfc, !PT ;  /* 0x8000000000007812 */ /* 0x000fe200078efcff */
[----:B------:R-:W-:Y:S01]  /*0580*/  UMOV UR5, URZ ;  /* 0x000000ff00057c82 */ /* 0x000fe20008000000 */
[----:B------:R-:W-:-:S05]  /*0590*/  UMOV UR4, URZ ;  /* 0x000000ff00047c82 */ /* 0x000fca0008000000 */
.L_x_7:
[----:B0-----:R-:W-:Y:S01]  /*05a0*/  MOV R9, UR11 ;  /* 0x0000000b00097c02 */ /* 0x001fe20008000f00 */
[----:B------:R-:W-:-:S05]  /*05b0*/  IMAD.U32 R8, RZ, RZ, UR10 ;  /* 0x0000000aff087e24 */ /* 0x000fca000f8e00ff */
[----:B------:R-:W2:Y:S01]  /*05c0*/  LDG.E.CONSTANT R9, desc[UR8][R8.64] ;  /* 0x0000000808097981 */ /* 0x000ea2000c1e9900 */
[C---:B------:R-:W-:Y:S01]  /*05d0*/  ISETP.EQ.AND P4, PT, R18.reuse, RZ, PT ;  /* 0x000000ff1200720c */ /* 0x040fe20003f82270 */
[----:B------:R-:W-:Y:S01]  /*05e0*/  UIADD3 UR4, UPT, UPT, UR4, 0x1, URZ ;  /* 0x0000000104047890 */ /* 0x000fe2000fffe0ff */
[C---:B------:R-:W-:Y:S01]  /*05f0*/  ISETP.EQ.AND P3, PT, R18.reuse, 0x4, PT ;  /* 0x000000041200780c */ /* 0x040fe20003f62270 */
[----:B------:R-:W-:Y:S01]  /*0600*/  UIADD3 UR10, UP1, UPT, UR10, 0x4, URZ ;  /* 0x000000040a0a7890 */ /* 0x000fe2000ff3e0ff */
[C---:B------:R-:W-:Y:S01]  /*0610*/  ISETP.EQ.AND P2, PT, R18.reuse, 0x8, PT ;  /* 0x000000081200780c */ /* 0x040fe20003f42270 */
[----:B------:R-:W-:Y:S01]  /*0620*/  UISETP.NE.AND UP0, UPT, UR4, 0x6, UPT ;  /* 0x000000060400788c */ /* 0x000fe2000bf05270 */
[----:B------:R-:W-:Y:S01]  /*0630*/  ISETP.EQ.AND P1, PT, R18, 0xc, PT ;  /* 0x0000000c1200780c */ /* 0x000fe20003f22270 */
[----:B------:R-:W-:Y:S01]  /*0640*/  UIADD3.X UR11, UPT, UPT, URZ, UR11, URZ, UP1, !UPT ;  /* 0x0000000bff0b7290 */ /* 0x000fe20008ffe4ff */
[----:B--2---:R-:W-:-:S03]  /*0650*/  IMAD.WIDE.U32 R16, R9, R0, RZ ;  /* 0x0000000009107225 */ /* 0x004fc600078e00ff */
[----:B------:R-:W-:-:S04]  /*0660*/  IADD3 R16, P0, PT, R16, R19, RZ ;  /* 0x0000001310107210 */ /* 0x000fc80007f1e0ff */
[----:B------:R-:W-:Y:S01]  /*0670*/  IADD3.X R19, PT, PT, R17, UR5, RZ, P0, !PT ;  /* 0x0000000511137c10 */ /* 0x000fe200087fe4ff */
[--C-:B------:R-:W-:Y:S01]  /*0680*/  @P4 IMAD.MOV.U32 R4, RZ, RZ, R16.reuse ;  /* 0x000000ffff044224 */ /* 0x100fe200078e0010 */
[C---:B------:R-:W-:Y:S01]  /*0690*/  ISETP.EQ.AND P0, PT, R18.reuse, 0x10, PT ;  /* 0x000000101200780c */ /* 0x040fe20003f02270 */
[--C-:B------:R-:W-:Y:S01]  /*06a0*/  @P3 IMAD.MOV.U32 R11, RZ, RZ, R16.reuse ;  /* 0x000000ffff0b3224 */ /* 0x100fe200078e0010 */
[C---:B------:R-:W-:Y:S01]  /*06b0*/  ISETP.EQ.AND P4, PT, R18.reuse, 0x14, PT ;  /* 0x000000141200780c */ /* 0x040fe20003f82270 */
[--C-:B------:R-:W-:Y:S02]  /*06c0*/  @P2 IMAD.MOV.U32 R12, RZ, RZ, R16.reuse ;  /* 0x000000ffff0c2224 */ /* 0x100fe400078e0010 */
[----:B------:R-:W-:Y:S02]  /*06d0*/  @P1 IMAD.MOV.U32 R13, RZ, RZ, R16 ;  /* 0x000000ffff0d1224 */ /* 0x000fe400078e0010 */
[----:B------:R-:W-:-:S06]  /*06e0*/  VIADD R18, R18, 0x4 ;  /* 0x0000000412127836 */ /* 0x000fcc0000000000 */
[----:B------:R-:W-:Y:S02]  /*06f0*/  @P0 IMAD.MOV.U32 R14, RZ, RZ, R16 ;  /* 0x000000ffff0e0224 */ /* 0x000fe400078e0010 */
[----:B------:R-:W-:Y:S01]  /*0700*/  @P4 MOV R15, R16 ;  /* 0x00000010000f4202 */ /* 0x000fe20000000f00 */
[----:B------:R-:W-:Y:S06]  /*0710*/  BRA.U UP0, `(.L_x_7) ;  /* 0xfffffffd00a07547 */ /* 0x000fec000b83ffff */
[----:B------:R-:W-:Y:S01]  /*0720*/  SHF.R.U32.HI R8, RZ, 0x17, R7 ;  /* 0x00000017ff087819 */ /* 0x000fe20000011607 */
[----:B------:R-:W-:Y:S03]  /*0730*/  BSSY.RECONVERGENT B2, `(.L_x_8) ;  /* 0x0000029000027945 */ /* 0x000fe60003800200 */
[C---:B------:R-:W-:Y:S02]  /*0740*/  LOP3.LUT R0, R8.reuse, 0xe0, RZ, 0xc0, !PT ;  /* 0x000000e008007812 */ /* 0x040fe400078ec0ff */
[----:B------:R-:W-:-:S03]  /*0750*/  LOP3.LUT P6, RZ, R8, 0x1f, RZ, 0xc0, !PT ;  /* 0x0000001f08ff7812 */ /* 0x000fc600078cc0ff */
[----:B------:R-:W-:-:S05]  /*0760*/  VIADD R0, R0, 0xffffff80 ;  /* 0xffffff8000007836 */ /* 0x000fca0000000000 */
[----:B------:R-:W-:-:S05]  /*0770*/  SHF.R.U32.HI R0, RZ, 0x5, R0 ;  /* 0x00000005ff007819 */ /* 0x000fca0000011600 */
[----:B------:R-:W-:-:S05]  /*0780*/  IMAD.U32 R18, R0, -0x4, RZ ;  /* 0xfffffffc00127824 */ /* 0x000fca00078e00ff */
[C---:B------:R-:W-:Y:S02]  /*0790*/  ISETP.EQ.AND P2, PT, R18.reuse, -0x18, PT ;  /* 0xffffffe81200780c */ /* 0x040fe40003f42270 */
[C---:B------:R-:W-:Y:S02]  /*07a0*/  ISETP.EQ.AND P3, PT, R18.reuse, -0x14, PT ;  /* 0xffffffec1200780c */ /* 0x040fe40003f62270 */
[C---:B------:R-:W-:Y:S02]  /*07b0*/  ISETP.EQ.AND P0, PT, R18.reuse, -0x10, PT ;  /* 0xfffffff01200780c */ /* 0x040fe40003f02270 */
[C---:B------:R-:W-:Y:S02]  /*07c0*/  ISETP.EQ.AND P1, PT, R18.reuse, -0xc, PT ;  /* 0xfffffff41200780c */ /* 0x040fe40003f22270 */
[C---:B------:R-:W-:Y:S02]  /*07d0*/  ISETP.EQ.AND P4, PT, R18.reuse, RZ, PT ;  /* 0x000000ff1200720c */ /* 0x040fe40003f82270 */
[----:B------:R-:W-:-:S03]  /*07e0*/  ISETP.EQ.AND P5, PT, R18, 0x4, PT ;  /* 0x000000041200780c */ /* 0x000fc60003fa2270 */
[--C-:B------:R-:W-:Y:S01]  /*07f0*/  @P2 IMAD.MOV.U32 R0, RZ, RZ, R4.reuse ;  /* 0x000000ffff002224 */ /* 0x100fe200078e0004 */
[C---:B------:R-:W-:Y:S01]  /*0800*/  ISETP.EQ.AND P2, PT, R18.reuse, -0x8, PT ;  /* 0xfffffff81200780c */ /* 0x040fe20003f42270 */
[----:B------:R-:W-:Y:S01]  /*0810*/  @P3 IMAD.MOV.U32 R9, RZ, RZ, R4 ;  /* 0x000000ffff093224 */ /* 0x000fe200078e0004 */
[----:B------:R-:W-:Y:S01]  /*0820*/  @P3 MOV R0, R11 ;  /* 0x0000000b00003202 */ /* 0x000fe20000000f00 */
[----:B------:R-:W-:Y:S01]  /*0830*/  @P0 IMAD.MOV.U32 R9, RZ, RZ, R11 ;  /* 0x000000ffff090224 */ /* 0x000fe200078e000b */
[----:B------:R-:W-:Y:S01]  /*0840*/  ISETP.EQ.AND P3, PT, R18, -0x4, PT ;  /* 0xfffffffc1200780c */ /* 0x000fe20003f62270 */
[--C-:B------:R-:W-:Y:S02]  /*0850*/  @P1 IMAD.MOV.U32 R9, RZ, RZ, R12.reuse ;  /* 0x000000ffff091224 */ /* 0x100fe400078e000c */
[----:B------:R-:W-:Y:S02]  /*0860*/  @P0 IMAD.MOV.U32 R0, RZ, RZ, R12 ;  /* 0x000000ffff000224 */ /* 0x000fe400078e000c */
[----:B------:R-:W-:-:S04]  /*0870*/  @P1 IMAD.MOV.U32 R0, RZ, RZ, R13 ;  /* 0x000000ffff001224 */ /* 0x000fc800078e000d */
[----:B------:R-:W-:Y:S01]  /*0880*/  @P2 IMAD.MOV.U32 R9, RZ, RZ, R13 ;  /* 0x000000ffff092224 */ /* 0x000fe200078e000d */
[----:B------:R-:W-:-:S03]  /*0890*/  @P2 MOV R0, R14 ;  /* 0x0000000e00002202 */ /* 0x000fc60000000f00 */
[----:B------:R-:W-:Y:S02]  /*08a0*/  @P3 IMAD.MOV.U32 R9, RZ, RZ, R14 ;  /* 0x000000ffff093224 */ /* 0x000fe400078e000e */
[----:B------:R-:W-:Y:S02]  /*08b0*/  @P4 IMAD.MOV.U32 R9, RZ, RZ, R15 ;  /* 0x000000ffff094224 */ /* 0x000fe400078e000f */
[----:B------:R-:W-:Y:S02]  /*08c0*/  @P5 IMAD.MOV.U32 R9, RZ, RZ, R19 ;  /* 0x000000ffff095224 */ /* 0x000fe400078e0013 */
[----:B------:R-:W-:Y:S02]  /*08d0*/  @P3 IMAD.MOV.U32 R0, RZ, RZ, R15 ;  /* 0x000000ffff003224 */ /* 0x000fe400078e000f */
[----:B------:R-:W-:Y:S01]  /*08e0*/  @P4 IMAD.MOV.U32 R0, RZ, RZ, R19 ;  /* 0x000000ffff004224 */ /* 0x000fe200078e0013 */
[----:B------:R-:W-:Y:S01]  /*08f0*/  MOV R16, R9 ;  /* 0x0000000900107202 */ /* 0x000fe20000000f00 */
[----:B------:R-:W-:Y:S06]  /*0900*/  @!P6 BRA `(.L_x_9) ;  /* 0x00000000002ce947 */ /* 0x000fec0003800000 */
[----:B------:R-:W-:Y:S01]  /*0910*/  @P0 IMAD.MOV.U32 R17, RZ, RZ, R4 ;  /* 0x000000ffff110224 */ /* 0x000fe200078e0004 */
[----:B------:R-:W-:Y:S01]  /*0920*/  ISETP.EQ.AND P0, PT, R18, 0x8, PT ;  /* 0x000000081200780c */ /* 0x000fe20003f02270 */
[----:B------:R-:W-:Y:S01]  /*0930*/  @P1 IMAD.MOV.U32 R17, RZ, RZ, R11 ;  /* 0x000000ffff111224 */ /* 0x000fe200078e000b */
[----:B------:R-:W-:Y:S01]  /*0940*/  LOP3.LUT R9, R8, 0x1f, RZ, 0xc0, !PT ;  /* 0x0000001f08097812 */ /* 0x000fe200078ec0ff */
[----:B------:R-:W-:Y:S02]  /*0950*/  @P2 IMAD.MOV.U32 R17, RZ, RZ, R12 ;  /* 0x000000ffff112224 */ /* 0x000fe400078e000c */
[----:B------:R-:W-:Y:S01]  /*0960*/  @P3 IMAD.MOV.U32 R17, RZ, RZ, R13 ;  /* 0x000000ffff113224 */ /* 0x000fe200078e000d */
[----:B------:R-:W-:Y:S01]  /*0970*/  SHF.L.W.U32.HI R0, R16, R9, R0 ;  /* 0x0000000910007219 */ /* 0x000fe20000010e00 */
[----:B------:R-:W-:Y:S01]  /*0980*/  @P4 IMAD.MOV.U32 R17, RZ, RZ, R14 ;  /* 0x000000ffff114224 */ /* 0x000fe200078e000e */
[----:B------:R-:W-:-:S05]  /*0990*/  @P5 MOV R17, R15 ;  /* 0x0000000f00115202 */ /* 0x000fca0000000f00 */
[----:B------:R-:W-:-:S05]  /*09a0*/  @P0 IMAD.MOV.U32 R17, RZ, RZ, R19 ;  /* 0x000000ffff110224 */ /* 0x000fca00078e0013 */
[----:B------:R-:W-:-:S07]  /*09b0*/  SHF.L.W.U32.HI R16, R17, R9, R16 ;  /* 0x0000000911107219 */ /* 0x000fce0000010e10 */
.L_x_9:
[----:B------:R-:W-:Y:S05]  /*09c0*/  BSYNC.RECONVERGENT B2 ;  /* 0x0000000000027941 */ /* 0x000fea0003800200 */
.L_x_8:
[C---:B------:R-:W-:Y:S01]  /*09d0*/  SHF.L.W.U32.HI R18, R16.reuse, 0x2, R0 ;  /* 0x0000000210127819 */ /* 0x040fe20000010e00 */
[----:B------:R-:W-:Y:S01]  /*09e0*/  IMAD.SHL.U32 R8, R16, 0x4, RZ ;  /* 0x0000000410087824 */ /* 0x000fe200078e00ff */
[----:B------:R-:W-:Y:S01]  /*09f0*/  UMOV UR4, 0x54442d19 ;  /* 0x54442d1900047882 */ /* 0x000fe20000000000 */
[----:B------:R-:W-:Y:S01]  /*0a00*/  UMOV UR5, 0x3bf921fb ;  /* 0x3bf921fb00057882 */ /* 0x000fe20000000000 */
[----:B------:R-:W-:Y:S02]  /*0a10*/  SHF.R.S32.HI R19, RZ, 0x1f, R18 ;  /* 0x0000001fff137819 */ /* 0x000fe40000011412 */
[----:B------:R-:W-:Y:S02]  /*0a20*/  SHF.R.U32.HI R0, RZ, 0x1e, R0 ;  /* 0x0000001eff007819 */ /* 0x000fe40000011600 */
[C---:B------:R-:W-:Y:S02]  /*0a30*/  LOP3.LUT R8, R19.reuse, R8, RZ, 0x3c, !PT ;  /* 0x0000000813087212 */ /* 0x040fe400078e3cff */
[C---:B------:R-:W-:Y:S01]  /*0a40*/  LOP3.LUT R9, R19.reuse, R18, RZ, 0x3c, !PT ;  /* 0x0000001213097212 */ /* 0x040fe200078e3cff */
[----:B------:R-:W-:Y:S01]  /*0a50*/  IMAD.IADD R0, R19, 0x1, -R0 ;  /* 0x0000000113007824 */ /* 0x000fe200078e0a00 */
[----:B------:R-:W-:-:S04]  /*0a60*/  ISETP.GE.AND P0, PT, R18, RZ, PT ;  /* 0x000000ff1200720c */ /* 0x000fc80003f06270 */
[----:B------:R-:W0:Y:S02]  /*0a70*/  I2F.F64.S64 R8, R8 ;  /* 0x0000000800087312 */ /* 0x000e240000301c00 */
[----:B0-----:R-:W-:-:S10]  /*0a80*/  DMUL R16, R8, UR4 ;  /* 0x0000000408107c28 */ /* 0x001fd40008000000 */
[----:B------:R-:W0:Y:S02]  /*0a90*/  F2F.F32.F64 R16, R16 ;  /* 0x0000001000107310 */ /* 0x000e240000301000 */
[----:B0-----:R-:W-:Y:S01]  /*0aa0*/  FSEL R18, R16, -R16, !P0 ;  /* 0x8000001010127208 */ /* 0x001fe20004000000 */
[----:B------:R-:W-:Y:S06]  /*0ab0*/  BRA `(.L_x_5) ;  /* 0x0000000000087947 */ /* 0x000fec0003800000 */
.L_x_6:
[----:B------:R-:W-:Y:S01]  /*0ac0*/  FMUL R18, RZ, R7 ;  /* 0x00000007ff127220 */ /* 0x000fe20000400000 */
[----:B------:R-:W-:-:S07]  /*0ad0*/  IMAD.MOV.U32 R0, RZ, RZ, RZ ;  /* 0x000000ffff007224 */ /* 0x000fce00078e00ff */
.L_x_5:
[----:B------:R-:W-:Y:S05]  /*0ae0*/  BSYNC.RECONVERGENT B1 ;  /* 0x0000000000017941 */ /* 0x000fea0003800200 */
.L_x_4:
[----:B------:R-:W-:Y:S02]  /*0af0*/  IMAD.MOV.U32 R16, RZ, RZ, 0x37cbac00 ;  /* 0x37cbac00ff107424 */ /* 0x000fe400078e00ff */
[----:B------:R-:W-:Y:S01]  /*0b00*/  FMUL R9, R18, R18 ;  /* 0x0000001212097220 */ /* 0x000fe20000400000 */
[C---:B------:R-:W-:Y:S01]  /*0b10*/  LOP3.LUT R17, R0.reuse, 0x1, RZ, 0xc0, !PT ;  /* 0x0000000100117812 */ /* 0x040fe200078ec0ff */
[----:B------:R-:W-:Y:S01]  /*0b20*/  VIADD R0, R0, 0x1 ;  /* 0x0000000100007836 */ /* 0x000fe20000000000 */
[----:B------:R-:W-:Y:S01]  /*0b30*/  MOV R20, 0x3c0885e4 ;  /* 0x3c0885e400147802 */ /* 0x000fe20000000f00 */
[----:B------:R-:W-:Y:S01]  /*0b40*/  FFMA R8, R9, R16, -0.0013887860113754868507 ;  /* 0xbab607ed09087423 */ /* 0x000fe20000000010 */
[----:B------:R-:W-:Y:S01]  /*0b50*/  ISETP.NE.U32.AND P0, PT, R17, 0x1, PT ;  /* 0x000000011100780c */ /* 0x000fe20003f05070 */
[----:B------:R-:W-:Y:S01]  /*0b60*/  IMAD.MOV.U32 R19, RZ, RZ, 0x3e2aaaa8 ;  /* 0x3e2aaaa8ff137424 */ /* 0x000fe200078e00ff */
[----:B------:R-:W-:Y:S01]  /*0b70*/  FSETP.GE.AND P2, PT, |R7|, 105615, PT ;  /* 0x47ce47800700780b */ /* 0x000fe20003f46200 */
[----:B------:R-:W-:Y:S01]  /*0b80*/  BSSY.RECONVERGENT B1, `(.L_x_10) ;  /* 0x0000068000017945 */ /* 0x000fe20003800200 */
[----:B------:R-:W-:-:S02]  /*0b90*/  FSEL R8, R8, -0.00019574658654164522886, P0 ;  /* 0xb94d415308087808 */ /* 0x000fc40000000000 */
[----:B------:R-:W-:Y:S02]  /*0ba0*/  FSEL R20, R20, 0.041666727513074874878, !P0 ;  /* 0x3d2aaabb14147808 */ /* 0x000fe40004000000 */
[----:B------:R-:W-:Y:S02]  /*0bb0*/  LOP3.LUT P1, RZ, R0, 0x2, RZ, 0xc0, !PT ;  /* 0x0000000200ff7812 */ /* 0x000fe4000782c0ff */
[----:B------:R-:W-:Y:S01]  /*0bc0*/  FSEL R0, R18, 1, !P0 ;  /* 0x3f80000012007808 */ /* 0x000fe20004000000 */
[----:B------:R-:W-:Y:S01]  /*0bd0*/  FFMA R8, R9, R8, R20 ;  /* 0x0000000809087223 */ /* 0x000fe20000000014 */
[----:B------:R-:W-:-:S03]  /*0be0*/  FSEL R19, -R19, -0.4999999701976776123, !P0 ;  /* 0xbeffffff13137808 */ /* 0x000fc60004000100 */
[C---:B------:R-:W-:Y:S02]  /*0bf0*/  FFMA R17, R9.reuse, R0, RZ ;  /* 0x0000000009117223 */ /* 0x040fe400000000ff */
[----:B------:R-:W-:-:S04]  /*0c00*/  FFMA R8, R9, R8, R19 ;  /* 0x0000000809087223 */ /* 0x000fc80000000013 */
[----:B------:R-:W-:-:S04]  /*0c10*/  FFMA R17, R17, R8, R0 ;  /* 0x0000000811117223 */ /* 0x000fc80000000000 */
[----:B------:R-:W-:Y:S01]  /*0c20*/  @P1 FADD R17, RZ, -R17 ;  /* 0x80000011ff111221 */ /* 0x000fe20000000000 */
[----:B------:R-:W-:Y:S06]  /*0c30*/  @!P2 BRA `(.L_x_11) ;  /* 0x000000040070a947 */ /* 0x000fec0003800000 */
[----:B------:R-:W-:-:S13]  /*0c40*/  FSETP.NEU.AND P0, PT, |R7|, +INF , PT ;  /* 0x7f8000000700780b */ /* 0x000fda0003f0d200 */
[----:B------:R-:W-:Y:S05]  /*0c50*/  @!P0 BRA `(.L_x_12) ;  /* 0x0000000400608947 */ /* 0x000fea0003800000 */
[----:B------:R-:W-:Y:S01]  /*0c60*/  IMAD.SHL.U32 R0, R7, 0x100, RZ ;  /* 0x0000010007007824 */ /* 0x000fe200078e00ff */
[----:B------:R-:W0:Y:S01]  /*0c70*/  LDCU.64 UR10, c[0x4][URZ] ;  /* 0x01000000ff0a77ac */ /* 0x000e220008000a00 */
[----:B------:R-:W-:Y:S02]  /*0c80*/  IMAD.MOV.U32 R5, RZ, RZ, RZ ;  /* 0x000000ffff057224 */ /* 0x000fe400078e00ff */
[----:B------:R-:W-:Y:S01]  /*0c90*/  IMAD.MOV.U32 R10, RZ, RZ, RZ ;  /* 0x000000ffff0a7224 */ /* 0x000fe200078e00ff */
[----:B------:R-:W-:Y:S01]  /*0ca0*/  LOP3.LUT R21, R0, 0x80000000, RZ, 0xfc, !PT ;  /* 0x8000000000157812 */ /* 0x000fe200078efcff */
[----:B------:R-:W-:Y:S01]  /*0cb0*/  UMOV UR5, URZ ;  /* 0x000000ff00057c82 */ /* 0x000fe20008000000 */
[----:B------:R-:W-:-:S05]  /*0cc0*/  UMOV UR4, URZ ;  /* 0x000000ff00047c82 */ /* 0x000fca0008000000 */
.L_x_13:
[----:B0-----:R-:W-:Y:S01]  /*0cd0*/  MOV R18, UR10 ;  /* 0x0000000a00127c02 */ /* 0x001fe20008000f00 */
[----:B------:R-:W-:-:S05]  /*0ce0*/  IMAD.U32 R19, RZ, RZ, UR11 ;  /* 0x0000000bff137e24 */ /* 0x000fca000f8e00ff */
[----:B------:R-:W2:Y:S01]  /*0cf0*/  LDG.E.CONSTANT R8, desc[UR8][R18.64] ;  /* 0x0000000812087981 */ /* 0x000ea2000c1e9900 */
[----:B------:R-:W-:Y:S01]  /*0d00*/  UIADD3 UR4, UPT, UPT, UR4, 0x1, URZ ;  /* 0x0000000104047890 */ /* 0x000fe2000fffe0ff */
[C---:B------:R-:W-:Y:S01]  /*0d10*/  ISETP.EQ.AND P0, PT, R10.reuse, RZ, PT ;  /* 0x000000ff0a00720c */ /* 0x040fe20003f02270 */
[----:B------:R-:W-:Y:S01]  /*0d20*/  UIADD3 UR10, UP1, UPT, UR10, 0x4, URZ ;  /* 0x000000040a0a7890 */ /* 0x000fe2000ff3e0ff */
[C---:B------:R-:W-:Y:S01]  /*0d30*/  ISETP.EQ.AND P1, PT, R10.reuse, 0x4, PT ;  /* 0x000000040a00780c */ /* 0x040fe20003f22270 */
[----:B------:R-:W-:Y:S01]  /*0d40*/  UISETP.NE.AND UP0, UPT, UR4, 0x6, UPT ;  /* 0x000000060400788c */ /* 0x000fe2000bf05270 */
[C---:B------:R-:W-:Y:S01]  /*0d50*/  ISETP.EQ.AND P3, PT, R10.reuse, 0xc, PT ;  /* 0x0000000c0a00780c */ /* 0x040fe20003f62270 */
[----:B------:R-:W-:Y:S01]  /*0d60*/  UIADD3.X UR11, UPT, UPT, URZ, UR11, URZ, UP1, !UPT ;  /* 0x0000000bff0b7290 */ /* 0x000fe20008ffe4ff */
[C---:B------:R-:W-:Y:S02]  /*0d70*/  ISETP.EQ.AND P4, PT, R10.reuse, 0x10, PT ;  /* 0x000000100a00780c */ /* 0x040fe40003f82270 */
[----:B------:R-:W-:Y:S01]  /*0d80*/  ISETP.EQ.AND P5, PT, R10, 0x14, PT ;  /* 0x000000140a00780c */ /* 0x000fe20003fa2270 */
[----:B--2---:R-:W-:-:S03]  /*0d90*/  IMAD.WIDE.U32 R8, R8, R21, RZ ;  /* 0x0000001508087225 */ /* 0x004fc600078e00ff */
[----:B------:R-:W-:-:S04]  /*0da0*/  IADD3 R0, P2, PT, R8, R5, RZ ;  /* 0x0000000508007210 */ /* 0x000fc80007f5e0ff */
[----:B------:R-:W-:Y:S01]  /*0db0*/  IADD3.X R5, PT, PT, R9, UR5, RZ, P2, !PT ;  /* 0x0000000509057c10 */ /* 0x000fe200097fe4ff */
[--C-:B------:R-:W-:Y:S01]  /*0dc0*/  @P0 IMAD.MOV.U32 R4, RZ, RZ, R0.reuse ;  /* 0x000000ffff040224 */ /* 0x100fe200078e0000 */
[C---:B------:R-:W-:Y:S01]  /*0dd0*/  ISETP.EQ.AND P2, PT, R10.reuse, 0x8, PT ;  /* 0x000000080a00780c */ /* 0x040fe20003f42270 */
[--C-:B------:R-:W-:Y:S01]  /*0de0*/  @P1 IMAD.MOV.U32 R11, RZ, RZ, R0.reuse ;  /* 0x000000ffff0b1224 */ /* 0x100fe200078e0000 */
[----:B------:R-:W-:Y:S01]  /*0df0*/  @P4 MOV R14, R0 ;  /* 0x00000000000e4202 */ /* 0x000fe20000000f00 */
[--C-:B------:R-:W-:Y:S02]  /*0e00*/  @P3 IMAD.MOV.U32 R13, RZ, RZ, R0.reuse ;  /* 0x000000ffff0d3224 */ /* 0x100fe400078e0000 */
[----:B------:R-:W-:Y:S02]  /*0e10*/  @P5 IMAD.MOV.U32 R15, RZ, RZ, R0 ;  /* 0x000000ffff0f5224 */ /* 0x000fe400078e0000 */
[----:B------:R-:W-:-:S06]  /*0e20*/  VIADD R10, R10, 0x4 ;  /* 0x000000040a0a7836 */ /* 0x000fcc0000000000 */
[----:B------:R-:W-:Y:S01]  /*0e30*/  @P2 IMAD.MOV.U32 R12, RZ, RZ, R0 ;  /* 0x000000ffff0c2224 */ /* 0x000fe200078e0000 */
        /* <DEDUP_REMOVED lines=12> */
[C---:B------:R-:W-:Y:S02]  /*0f00*/  ISETP.EQ.AND P2, PT, R10.reuse, -0x8, PT ;  /* 0xfffffff80a00780c */ /* 0x040fe40003f42270 */
[----:B------:R-:W-:-:S03]  /*0f10*/  ISETP.EQ.AND P5, PT, R10, 0x4, PT ;  /* 0x000000040a00780c */ /* 0x000fc60003fa2270 */
[----:B------:R-:W-:Y:S01]  /*0f20*/  @P3 IMAD.MOV.U32 R0, RZ, RZ, R4 ;  /* 0x000000ffff003224 */ /* 0x000fe200078e0004 */
[C---:B------:R-:W-:Y:S01]  /*0f30*/  ISETP.EQ.AND P3, PT, R10.reuse, -0x4, PT ;  /* 0xfffffffc0a00780c */ /* 0x040fe20003f62270 */
[--C-:B------:R-:W-:Y:S01]  /*0f40*/  @P4 IMAD.MOV.U32 R0, RZ, RZ, R11.reuse ;  /* 0x000000ffff004224 */ /* 0x100fe200078e000b */
[----:B------:R-:W-:Y:S01]  /*0f50*/  @P4 MOV R7, R4 ;  /* 0x0000000400074202 */ /* 0x000fe20000000f00 */
[----:B------:R-:W-:Y:S01]  /*0f60*/  @P0 IMAD.MOV.U32 R7, RZ, RZ, R11 ;  /* 0x000000ffff070224 */ /* 0x000fe200078e000b */
[----:B------:R-:W-:Y:S01]  /*0f70*/  ISETP.EQ.AND P4, PT, R10, RZ, PT ;  /* 0x000000ff0a00720c */ /* 0x000fe20003f82270 */
[--C-:B------:R-:W-:Y:S02]  /*0f80*/  @P0 IMAD.MOV.U32 R0, RZ, RZ, R12.reuse ;  /* 0x000000ffff000224 */ /* 0x100fe400078e000c */
[----:B------:R-:W-:Y:S01]  /*0f90*/  @P1 IMAD.MOV.U32 R7, RZ, RZ, R12 ;  /* 0x000000ffff071224 */ /* 0x000fe200078e000c */
[----:B------:R-:W-:Y:S01]  /*0fa0*/  @P2 MOV R7, R13 ;  /* 0x0000000d00072202 */ /* 0x000fe20000000f00 */
[----:B------:R-:W-:-:S02]  /*0fb0*/  @P1 IMAD.MOV.U32 R0, RZ, RZ, R13 ;  /* 0x000000ffff001224 */ /* 0x000fc400078e000d */
[--C-:B------:R-:W-:Y:S02]  /*0fc0*/  @P2 IMAD.MOV.U32 R0, RZ, RZ, R14.reuse ;  /* 0x000000ffff002224 */ /* 0x100fe400078e000e */
[----:B------:R-:W-:Y:S02]  /*0fd0*/  @P3 IMAD.MOV.U32 R7, RZ, RZ, R14 ;  /* 0x000000ffff073224 */ /* 0x000fe400078e000e */
[--C-:B------:R-:W-:Y:S02]  /*0fe0*/  @P3 IMAD.MOV.U32 R0, RZ, RZ, R15.reuse ;  /* 0x000000ffff003224 */ /* 0x100fe400078e000f */
[----:B------:R-:W-:Y:S01]  /*0ff0*/  @P4 IMAD.MOV.U32 R7, RZ, RZ, R15 ;  /* 0x000000ffff074224 */ /* 0x000fe200078e000f */
[----:B------:R-:W-:Y:S01]  /*1000*/  @P5 MOV R7, R5 ;  /* 0x0000000500075202 */ /* 0x000fe20000000f00 */
[----:B------:R-:W-:Y:S01]  /*1010*/  @P4 IMAD.MOV.U32 R0, RZ, RZ, R5 ;  /* 0x000000ffff004224 */ /* 0x000fe200078e0005 */
        /* <DEDUP_REMOVED lines=12> */
.L_x_15:
[----:B------:R-:W-:Y:S05]  /*10e0*/  BSYNC.RECONVERGENT B2 ;  /* 0x0000000000027941 */ /* 0x000fea0003800200 */
.L_x_14:
[C-C-:B------:R-:W-:Y:S01]  /*10f0*/  SHF.L.W.U32.HI R5, R7.reuse, 0x2, R0.reuse ;  /* 0x0000000207057819 */ /* 0x140fe20000010e00 */
        /* <DEDUP_REMOVED lines=14> */
.L_x_12:
[----:B------:R-:W-:Y:S01]  /*11e0*/  FMUL R5, RZ, R7 ;  /* 0x00000007ff057220 */ /* 0x000fe20000400000 */
[----:B------:R-:W-:-:S07]  /*11f0*/  IMAD.MOV.U32 R10, RZ, RZ, RZ ;  /* 0x000000ffff0a7224 */ /* 0x000fce00078e00ff */
.L_x_11:
[----:B------:R-:W-:Y:S05]  /*1200*/  BSYNC.RECONVERGENT B1 ;  /* 0x0000000000017941 */ /* 0x000fea0003800200 */
.L_x_10:
[----:B------:R-:W-:Y:S02]  /*1210*/  IMAD.SHL.U32 R7, R3, 0x2, RZ ;  /* 0x0000000203077824 */ /* 0x000fe400078e00ff */
[----:B------:R-:W-:Y:S01]  /*1220*/  FMUL R19, R5, R5 ;  /* 0x0000000505137220 */ /* 0x000fe20000400000 */
[C---:B------:R-:W-:Y:S01]  /*1230*/  LOP3.LUT R0, R10.reuse, 0x1, RZ, 0xc0, !PT ;  /* 0x000000010a007812 */ /* 0x040fe200078ec0ff */
[----:B------:R-:W-:Y:S01]  /*1240*/  IMAD.MOV.U32 R21, RZ, RZ, 0x3effffff ;  /* 0x3effffffff157424 */ /* 0x000fe200078e00ff */
[----:B------:R-:W-:Y:S01]  /*1250*/  LOP3.LUT P1, RZ, R10, 0x2, RZ, 0xc0, !PT ;  /* 0x000000020aff7812 */ /* 0x000fe2000782c0ff */
[----:B------:R-:W-:Y:S01]  /*1260*/  FFMA R16, R19, R16, -0.0013887860113754868507 ;  /* 0xbab607ed13107423 */ /* 0x000fe20000000010 */
[----:B------:R-:W-:Y:S02]  /*1270*/  LOP3.LUT R7, R6, 0x1c, R7, 0xf8, !PT ;  /* 0x0000001c06077812 */ /* 0x000fe400078ef807 */
[----:B------:R-:W-:Y:S02]  /*1280*/  ISETP.NE.U32.AND P0, PT, R0, 0x1, PT ;  /* 0x000000010000780c */ /* 0x000fe40003f05070 */
[----:B------:R-:W-:-:S02]  /*1290*/  LEA R18, R7, UR6, 0x3 ;  /* 0x0000000607127c11 */ /* 0x000fc4000f8e18ff */
[----:B------:R-:W-:Y:S02]  /*12a0*/  MOV R0, 0x3d2aaabb ;  /* 0x3d2aaabb00007802 */ /* 0x000fe40000000f00 */
[----:B------:R-:W-:Y:S01]  /*12b0*/  FSEL R16, R16, -0.00019574658654164522886, !P0 ;  /* 0xb94d415310107808 */ /* 0x000fe20004000000 */
[----:B------:R-:W0:Y:S01]  /*12c0*/  LDS.64 R6, [R18+0x10] ;  /* 0x0000100012067984 */ /* 0x000e220000000a00 */
[----:B------:R-:W-:Y:S02]  /*12d0*/  FSEL R0, R0, 0.0083327032625675201416, !P0 ;  /* 0x3c0885e400007808 */ /* 0x000fe40004000000 */
[----:B------:R-:W-:Y:S01]  /*12e0*/  FSEL R21, -R21, -0.16666662693023681641, !P0 ;  /* 0xbe2aaaa815157808 */ /* 0x000fe20004000100 */
[----:B------:R-:W1:Y:S02]  /*12f0*/  LDS.64 R8, [R18] ;  /* 0x0000000012087984 */ /* 0x000e640000000a00 */
[----:B------:R-:W-:Y:S01]  /*1300*/  FFMA R16, R19, R16, R0 ;  /* 0x0000001013107223 */ /* 0x000fe20000000000 */
[----:B------:R-:W-:-:S03]  /*1310*/  FSEL R0, R5, 1, P0 ;  /* 0x3f80000005007808 */ /* 0x000fc60000000000 */
[C---:B------:R-:W-:Y:S02]  /*1320*/  FFMA R16, R19.reuse, R16, R21 ;  /* 0x0000001013107223 */ /* 0x040fe40000000015 */
[----:B------:R-:W-:-:S04]  /*1330*/  FFMA R19, R19, R0, RZ ;  /* 0x0000000013137223 */ /* 0x000fc800000000ff */
[----:B------:R-:W-:-:S04]  /*1340*/  FFMA R0, R19, R16, R0 ;  /* 0x0000001013007223 */ /* 0x000fc80000000000 */
[----:B------:R-:W-:-:S04]  /*1350*/  @P1 FADD R0, RZ, -R0 ;  /* 0x80000000ff001221 */ /* 0x000fc80000000000 */
[C---:B0-----:R-:W-:Y:S01]  /*1360*/  FMUL R10, R0.reuse, R7 ;  /* 0x00000007000a7220 */ /* 0x041fe20000400000 */
[----:B------:R-:W-:-:S03]  /*1370*/  FMUL R0, R0, R6 ;  /* 0x0000000600007220 */ /* 0x000fc60000400000 */
[C---:B------:R-:W-:Y:S01]  /*1380*/  FFMA R5, R17.reuse, R6, -R10 ;  /* 0x0000000611057223 */ /* 0x040fe2000000080a */
[----:B------:R-:W-:-:S03]  /*1390*/  FFMA R0, R17, R7, R0 ;  /* 0x0000000711007223 */ /* 0x000fc60000000000 */
[C-C-:B-1----:R-:W-:Y:S01]  /*13a0*/  FADD R6, R8.reuse, R5.reuse ;  /* 0x0000000508067221 */ /* 0x142fe20000000000 */
[C-C-:B------:R-:W-:Y:S01]  /*13b0*/  FADD R7, R9.reuse, R0.reuse ;  /* 0x0000000009077221 */ /* 0x140fe20000000000 */
[----:B------:R-:W-:Y:S01]  /*13c0*/  FADD R8, R8, -R5 ;  /* 0x8000000508087221 */ /* 0x000fe20000000000 */
[----:B------:R-:W-:-:S03]  /*13d0*/  FADD R9, R9, -R0 ;  /* 0x8000000009097221 */ /* 0x000fc60000000000 */
[----:B------:R1:W-:Y:S04]  /*13e0*/  STS.64 [R18], R6 ;  /* 0x0000000612007388 */ /* 0x0003e80000000a00 */
[----:B------:R1:W-:Y:S02]  /*13f0*/  STS.64 [R18+0x10], R8 ;  /* 0x0000100812007388 */ /* 0x0003e40000000a00 */
.L_x_3:
[----:B------:R-:W-:Y:S05]  /*1400*/  BSYNC.RECONVERGENT B0 ;  /* 0x0000000000007941 */ /* 0x000fea0003800200 */
.L_x_2:
[----:B------:R-:W-:Y:S01]  /*1410*/  BAR.SYNC.DEFER_BLOCKING 0x0 ;  /* 0x0000000000007b1d */ /* 0x000fe20000010000 */
[----:B------:R-:W-:-:S05]  /*1420*/  ISETP.GT.U32.AND P0, PT, R3, 0xf, PT ;  /* 0x0000000f0300780c */ /* 0x000fca0003f04070 */
[----:B------:R-:W-:Y:S08]  /*1430*/  BSSY.RECONVERGENT B0, `(.L_x_16) ;  /* 0x0000103000007945 */ /* 0x000ff00003800200 */
[----:B------:R-:W-:Y:S05]  /*1440*/  @P0 BRA `(.L_x_17) ;  /* 0x0000001000040947 */ /* 0x000fea0003800000 */
[----:B-1----:R-:W-:Y:S01]  /*1450*/  LOP3.LUT R6, R3, 0x3, RZ, 0xc0, !PT ;  /* 0x0000000303067812 */ /* 0x002fe200078ec0ff */
[----:B------:R-:W-:Y:S01]  /*1460*/  UMOV UR4, 0x54442d18 ;  /* 0x54442d1800047882 */ /* 0x000fe20000000000 */
[----:B------:R-:W-:Y:S01]  /*1470*/  UMOV UR5, 0x401921fb ;  /* 0x401921fb00057882 */ /* 0x000fe20000000000 */
[----:B------:R-:W-:Y:S01]  /*1480*/  BSSY.RECONVERGENT B1, `(.L_x_18) ;  /* 0x000006c000017945 */ /* 0x000fe20003800200 */
[----:B0-----:R-:W0:Y:S02]  /*1490*/  I2F.F64.U32 R8, R6 ;  /* 0x0000000600087312 */ /* 0x001e240000201800 */
[----:B0-----:R-:W-:-:S08]  /*14a0*/  DMUL R8, R8, -UR4 ;  /* 0x8000000408087c28 */ /* 0x001fd00008000000 */
[----:B------:R-:W-:-:S06]  /*14b0*/  DMUL R8, R8, 0.125 ;  /* 0x3fc0000008087828 */ /* 0x000fcc0000000000 */
[----:B------:R-:W0:Y:S02]  /*14c0*/  F2F.F32.F64 R7, R8 ;  /* 0x0000000800077310 */ /* 0x000e240000301000 */
[C---:B0-----:R-:W-:Y:S01]  /*14d0*/  FMUL R0, R7.reuse, 0.63661974668502807617 ;  /* 0x3f22f98307007820 */ /* 0x041fe20000400000 */
[----:B------:R-:W-:-:S04]  /*14e0*/  FSETP.GE.AND P0, PT, |R7|, 105615, PT ;  /* 0x47ce47800700780b */ /* 0x000fc80003f06200 */
[----:B------:R-:W-:Y:S01]  /*14f0*/  P2R R8, PR, RZ, 0x1 ;  /* 0x00000001ff087803 */ /* 0x000fe20000000000 */
[----:B------:R-:W0:Y:S02]  /*1500*/  F2I.NTZ R0, R0 ;  /* 0x0000000000007305 */ /* 0x000e240000203100 */
[----:B0-----:R-:W-:-:S05]  /*1510*/  I2FP.F32.S32 R10, R0 ;  /* 0x00000000000a7245 */ /* 0x001fca0000201400 */
[----:B------:R-:W-:-:S04]  /*1520*/  FFMA R5, R10, -1.5707962512969970703, R7 ;  /* 0xbfc90fda0a057823 */ /* 0x000fc80000000007 */
[----:B------:R-:W-:-:S04]  /*1530*/  FFMA R5, R10, -7.5497894158615963534e-08, R5 ;  /* 0xb3a221680a057823 */ /* 0x000fc80000000005 */
[----:B------:R-:W-:Y:S01]  /*1540*/  FFMA R5, R10, -5.3903029534742383927e-15, R5 ;  /* 0xa7c234c50a057823 */ /* 0x000fe20000000005 */
[----:B------:R-:W-:-:S03]  /*1550*/  IMAD.MOV.U32 R10, RZ, RZ, R0 ;  /* 0x000000ffff0a7224 */ /* 0x000fc600078e0000 */
        /* <DEDUP_REMOVED lines=10> */
.L_x_21:
        /* <DEDUP_REMOVED lines=66> */
.L_x_23:
[----:B------:R-:W-:Y:S05]  /*1a20*/  BSYNC.RECONVERGENT B2 ;  /* 0x0000000000027941 */ /* 0x000fea0003800200 */
.L_x_22:
        /* <DEDUP_REMOVED lines=15> */
.L_x_20:
[----:B------:R-:W-:Y:S01]  /*1b20*/  FMUL R18, RZ, R7 ;  /* 0x00000007ff127220 */ /* 0x000fe20000400000 */
[----:B------:R-:W-:-:S07]  /*1b30*/  IMAD.MOV.U32 R0, RZ, RZ, RZ ;  /* 0x000000ffff007224 */ /* 0x000fce00078e00ff */
.L_x_19:
[----:B------:R-:W-:Y:S05]  /*1b40*/  BSYNC.RECONVERGENT B1 ;  /* 0x0000000000017941 */ /* 0x000fea0003800200 */
.L_x_18:
        /* <DEDUP_REMOVED lines=30> */
.L_x_27:
        /* <DEDUP_REMOVED lines=65> */
.L_x_29:
[----:B------:R-:W-:Y:S05]  /*2140*/  BSYNC.RECONVERGENT B2 ;  /* 0x0000000000027941 */ /* 0x000fea0003800200 */
.L_x_28:
        /* <DEDUP_REMOVED lines=15> */
.L_x_26:
[----:B------:R-:W-:Y:S01]  /*2240*/  FMUL R5, RZ, R7 ;  /* 0x00000007ff057220 */ /* 0x000fe20000400000 */
[----:B------:R-:W-:-:S07]  /*2250*/  IMAD.MOV.U32 R10, RZ, RZ, RZ ;  /* 0x000000ffff0a7224 */ /* 0x000fce00078e00ff */
.L_x_25:
[----:B------:R-:W-:Y:S05]  /*2260*/  BSYNC.RECONVERGENT B1 ;  /* 0x0000000000017941 */ /* 0x000fea0003800200 */
.L_x_24:
        /* <DEDUP_REMOVED lines=31> */
.L_x_17:
[----:B------:R-:W-:Y:S05]  /*2460*/  BSYNC.RECONVERGENT B0 ;  /* 0x0000000000007941 */ /* 0x000fea0003800200 */
.L_x_16:
[----:B------:R-:W-:Y:S01]  /*2470*/  BAR.SYNC.DEFER_BLOCKING 0x0 ;  /* 0x0000000000007b1d */ /* 0x000fe20000010000 */
[----:B------:R-:W-:-:S05]  /*2480*/  ISETP.GT.U32.AND P0, PT, R3, 0xf, PT ;  /* 0x0000000f0300780c */ /* 0x000fca0003f04070 */
[----:B------:R-:W-:Y:S08]  /*2490*/  BSSY.RECONVERGENT B0, `(.L_x_30) ;  /* 0x0000103000007945 */ /* 0x000ff00003800200 */
[----:B------:R-:W-:Y:S05]  /*24a0*/  @P0 BRA `(.L_x_31) ;  /* 0x0000001000040947 */ /* 0x000fea0003800000 */
[----:B-12---:R-:W-:Y:S01]  /*24b0*/  LOP3.LUT R6, R3, 0x7, RZ, 0xc0, !PT ;  /* 0x0000000703067812 */ /* 0x006fe200078ec0ff */
[----:B------:R-:W-:Y:S01]  /*24c0*/  UMOV UR4, 0x54442d18 ;  /* 0x54442d1800047882 */ /* 0x000fe20000000000 */
[----:B------:R-:W-:Y:S01]  /*24d0*/  UMOV UR5, 0x401921fb ;  /* 0x401921fb00057882 */ /* 0x000fe20000000000 */
[----:B------:R-:W-:Y:S01]  /*24e0*/  BSSY.RECONVERGENT B1, `(.L_x_32) ;  /* 0x000006c000017945 */ /* 0x000fe20003800200 */
[----:B0-----:R-:W0:Y:S02]  /*24f0*/  I2F.F64.U32 R8, R6 ;  /* 0x0000000600087312 */ /* 0x001e240000201800 */
[----:B0-----:R-:W-:-:S08]  /*2500*/  DMUL R8, R8, -UR4 ;  /* 0x8000000408087c28 */ /* 0x001fd00008000000 */
[----:B------:R-:W-:-:S06]  /*2510*/  DMUL R8, R8, 0.0625 ;  /* 0x3fb0000008087828 */ /* 0x000fcc0000000000 */
        /* <DEDUP_REMOVED lines=20> */
.L_x_35:
        /* <DEDUP_REMOVED lines=66> */
.L_x_37:
[----:B------:R-:W-:Y:S05]  /*2a80*/  BSYNC.RECONVERGENT B2 ;  /* 0x0000000000027941 */ /* 0x000fea0003800200 */
.L_x_36:
        /* <DEDUP_REMOVED lines=15> */
.L_x_34:
[----:B------:R-:W-:Y:S01]  /*2b80*/  FMUL R18, RZ, R7 ;  /* 0x00000007ff127220 */ /* 0x000fe20000400000 */
[----:B------:R-:W-:-:S07]  /*2b90*/  IMAD.MOV.U32 R0, RZ, RZ, RZ ;  /* 0x000000ffff007224 */ /* 0x000fce00078e00ff */
.L_x_33:
[----:B------:R-:W-:Y:S05]  /*2ba0*/  BSYNC.RECONVERGENT B1 ;  /* 0x0000000000017941 */ /* 0x000fea0003800200 */
.L_x_32:
        /* <DEDUP_REMOVED lines=30> */
.L_x_41:
        /* <DEDUP_REMOVED lines=65> */
.L_x_43:
[----:B------:R-:W-:Y:S05]  /*31a0*/  BSYNC.RECONVERGENT B2 ;  /* 0x0000000000027941 */ /* 0x000fea0003800200 */
.L_x_42:
        /* <DEDUP_REMOVED lines=15> */
.L_x_40:
[----:B------:R-:W-:Y:S01]  /*32a0*/  FMUL R5, RZ, R7 ;  /* 0x00000007ff057220 */ /* 0x000fe20000400000 */
[----:B------:R-:W-:-:S07]  /*32b0*/  IMAD.MOV.U32 R10, RZ, RZ, RZ ;  /* 0x000000ffff0a7224 */ /* 0x000fce00078e00ff */
.L_x_39:
[----:B------:R-:W-:Y:S05]  /*32c0*/  BSYNC.RECONVERGENT B1 ;  /* 0x0000000000017941 */ /* 0x000fea0003800200 */
.L_x_38:
        /* <DEDUP_REMOVED lines=31> */
.L_x_31:
[----:B------:R-:W-:Y:S05]  /*34c0*/  BSYNC.RECONVERGENT B0 ;  /* 0x0000000000007941 */ /* 0x000fea0003800200 */
.L_x_30:
[----:B------:R-:W-:Y:S01]  /*34d0*/  BAR.SYNC.DEFER_BLOCKING 0x0 ;  /* 0x0000000000007b1d */ /* 0x000fe20000010000 */
[----:B------:R-:W-:-:S05]  /*34e0*/  ISETP.GT.U32.AND P0, PT, R3, 0xf, PT ;  /* 0x0000000f0300780c */ /* 0x000fca0003f04070 */
[----:B------:R-:W-:Y:S08]  /*34f0*/  BSSY.RECONVERGENT B0, `(.L_x_44) ;  /* 0x0000100000007945 */ /* 0x000ff00003800200 */
[----:B------:R-:W-:Y:S05]  /*3500*/  @P0 BRA `(.L_x_45) ;  /* 0x0000000c00f80947 */ /* 0x000fea0003800000 */
[----:B-123--:R-:W1:Y:S01]  /*3510*/  I2F.F64.U32 R6, R3 ;  /* 0x0000000300067312 */ /* 0x00ee620000201800 */
[----:B------:R-:W-:Y:S01]  /*3520*/  UMOV UR4, 0x54442d18 ;  /* 0x54442d1800047882 */ /* 0x000fe20000000000 */
[----:B------:R-:W-:Y:S01]  /*3530*/  UMOV UR5, 0x401921fb ;  /* 0x401921fb00057882 */ /* 0x000fe20000000000 */
[----:B------:R-:W-:Y:S01]  /*3540*/  BSSY.RECONVERGENT B1, `(.L_x_46) ;  /* 0x000006c000017945 */ /* 0x000fe20003800200 */
[----:B-1----:R-:W-:-:S08]  /*3550*/  DMUL R6, R6, -UR4 ;  /* 0x8000000406067c28 */ /* 0x002fd00008000000 */
[----:B0-----:R-:W-:-:S06]  /*3560*/  DMUL R8, R6, 0.03125 ;  /* 0x3fa0000006087828 */ /* 0x001fcc0000000000 */
        /* <DEDUP_REMOVED lines=15> */
[----:B------:R-:W-:Y:S01]  /*3660*/  MOV R18, RZ ;  /* 0x000000ff00127202 */ /* 0x000fe20000000f00 */
[----:B------:R-:W-:Y:S01]  /*3670*/  IMAD.MOV.U32 R0, RZ, RZ, RZ ;  /* 0x000000ffff007224 */ /* 0x000fe200078e00ff */
[----:B------:R-:W0:Y:S02]  /*3680*/  LDCU.64 UR10, c[0x4][URZ] ;  /* 0x01000000ff0a77ac */ /* 0x000e240008000a00 */
[----:B------:R-:W-:Y:S01]  /*3690*/  LOP3.LUT R10, R8, 0x80000000, RZ, 0xfc, !PT ;  /* 0x80000000080a7812 */ /* 0x000fe200078efcff */
[----:B------:R-:W-:Y:S01]  /*36a0*/  UMOV UR5, URZ ;  /* 0x000000ff00057c82 */ /* 0x000fe20008000000 */
[----:B------:R-:W-:-:S05]  /*36b0*/  UMOV UR4, URZ ;  /* 0x000000ff00047c82 */ /* 0x000fca0008000000 */
.L_x_49:
[----:B0-----:R-:W-:Y:S02]  /*36c0*/  IMAD.U32 R16, RZ, RZ, UR10 ;  /* 0x0000000aff107e24 */ /* 0x001fe4000f8e00ff */
        /* <DEDUP_REMOVED lines=36> */
[----:B------:R-:W-:Y:S02]  /*3910*/  @P3 MOV R9, R4 ;  /* 0x0000000400093202 */ /* 0x000fe40000000f00 */
[----:B------:R-:W-:Y:S01]  /*3920*/  @P4 IMAD.MOV.U32 R10, RZ, RZ, R4 ;  /* 0x000000ffff0a4224 */ /* 0x000fe200078e0004 */
[C---:B------:R-:W-:Y:S01]  /*3930*/  ISETP.EQ.AND P3, PT, R16.reuse, -0x4, PT ;  /* 0xfffffffc1000780c */ /* 0x040fe20003f62270 */
[--C-:B------:R-:W-:Y:S01]  /*3940*/  @P4 IMAD.MOV.U32 R9, RZ, RZ, R11.reuse ;  /* 0x000000ffff094224 */ /* 0x100fe200078e000b */
[----:B------:R-:W-:Y:S01]  /*3950*/  ISETP.EQ.AND P4, PT, R16, RZ, PT ;  /* 0x000000ff1000720c */ /* 0x000fe20003f82270 */
[----:B------:R-:W-:Y:S01]  /*3960*/  @P0 IMAD.MOV.U32 R9, RZ, RZ, R12 ;  /* 0x000000ffff090224 */ /* 0x000fe200078e000c */
[----:B------:R-:W-:Y:S01]  /*3970*/  @P1 MOV R9, R13 ;  /* 0x0000000d00091202 */ /* 0x000fe20000000f00 */
[----:B------:R-:W-:Y:S02]  /*3980*/  @P2 IMAD.MOV.U32 R9, RZ, RZ, R14 ;  /* 0x000000ffff092224 */ /* 0x000fe400078e000e */
[----:B------:R-:W-:-:S02]  /*3990*/  @P0 IMAD.MOV.U32 R10, RZ, RZ, R11 ;  /* 0x000000ffff0a0224 */ /* 0x000fc400078e000b */
[----:B------:R-:W-:Y:S02]  /*39a0*/  @P1 IMAD.MOV.U32 R10, RZ, RZ, R12 ;  /* 0x000000ffff0a1224 */ /* 0x000fe400078e000c */
[----:B------:R-:W-:Y:S02]  /*39b0*/  @P2 IMAD.MOV.U32 R10, RZ, RZ, R13 ;  /* 0x000000ffff0a2224 */ /* 0x000fe400078e000d */
[--C-:B------:R-:W-:Y:S02]  /*39c0*/  @P3 IMAD.MOV.U32 R9, RZ, RZ, R15.reuse ;  /* 0x000000ffff093224 */ /* 0x100fe400078e000f */
[----:B------:R-:W-:Y:S01]  /*39d0*/  @P4 MOV R9, R0 ;  /* 0x0000000000094202 */ /* 0x000fe20000000f00 */
[----:B------:R-:W-:Y:S02]  /*39e0*/  @P3 IMAD.MOV.U32 R10, RZ, RZ, R14 ;  /* 0x000000ffff0a3224 */ /* 0x000fe400078e000e */
[----:B------:R-:W-:Y:S02]  /*39f0*/  @P4 IMAD.MOV.U32 R10, RZ, RZ, R15 ;  /* 0x000000ffff0a4224 */ /* 0x000fe400078e000f */
[----:B------:R-:W-:-:S02]  /*3a00*/  @P5 IMAD.MOV.U32 R10, RZ, RZ, R0 ;  /* 0x000000ffff0a5224 */ /* 0x000fc400078e0000 */
[----:B------:R-:W-:Y:S01]  /*3a10*/  IMAD.MOV.U32 R19, RZ, RZ, R9 ;  /* 0x000000ffff137224 */ /* 0x000fe200078e0009 */
[----:B------:R-:W-:Y:S06]  /*3a20*/  @!P6 BRA `(.L_x_51) ;  /* 0x00000000002ce947 */ /* 0x000fec0003800000 */
[----:B------:R-:W-:Y:S01]  /*3a30*/  @P0 IMAD.MOV.U32 R9, RZ, RZ, R4 ;  /* 0x000000ffff090224 */ /* 0x000fe200078e0004 */
[----:B------:R-:W-:Y:S01]  /*3a40*/  ISETP.EQ.AND P0, PT, R16, 0x8, PT ;  /* 0x000000081000780c */ /* 0x000fe20003f02270 */
[----:B------:R-:W-:Y:S01]  /*3a50*/  @P1 IMAD.MOV.U32 R9, RZ, RZ, R11 ;  /* 0x000000ffff091224 */ /* 0x000fe200078e000b */
[----:B------:R-:W-:Y:S01]  /*3a60*/  LOP3.LUT R8, R8, 0x1f, RZ, 0xc0, !PT ;  /* 0x0000001f08087812 */ /* 0x000fe200078ec0ff */
[----:B------:R-:W-:Y:S01]  /*3a70*/  @P2 IMAD.MOV.U32 R9, RZ, RZ, R12 ;  /* 0x000000ffff092224 */ /* 0x000fe200078e000c */
[----:B------:R-:W-:Y:S01]  /*3a80*/  @P3 MOV R9, R13 ;  /* 0x0000000d00093202 */ /* 0x000fe20000000f00 */
[----:B------:R-:W-:Y:S01]  /*3a90*/  @P4 IMAD.MOV.U32 R9, RZ, RZ, R14 ;  /* 0x000000ffff094224 */ /* 0x000fe200078e000e */
[----:B------:R-:W-:Y:S01]  /*3aa0*/  SHF.L.W.U32.HI R19, R10, R8, R19 ;  /* 0x000000080a137219 */ /* 0x000fe20000010e13 */
[----:B------:R-:W-:-:S06]  /*3ab0*/  @P5 IMAD.MOV.U32 R9, RZ, RZ, R15 ;  /* 0x000000ffff095224 */ /* 0x000fcc00078e000f */
[----:B------:R-:W-:-:S05]  /*3ac0*/  @P0 IMAD.MOV.U32 R9, RZ, RZ, R0 ;  /* 0x000000ffff090224 */ /* 0x000fca00078e0000 */
[----:B------:R-:W-:-:S07]  /*3ad0*/  SHF.L.W.U32.HI R10, R9, R8, R10 ;  /* 0x00000008090a7219 */ /* 0x000fce0000010e0a */
.L_x_51:
[----:B------:R-:W-:Y:S05]  /*3ae0*/  BSYNC.RECONVERGENT B2 ;  /* 0x0000000000027941 */ /* 0x000fea0003800200 */
.L_x_50:
[C---:B------:R-:W-:Y:S01]  /*3af0*/  SHF.L.W.U32.HI R0, R10.reuse, 0x2, R19 ;  /* 0x000000020a007819 */ /* 0x040fe20000010e13 */
[----:B------:R-:W-:Y:S01]  /*3b00*/  IMAD.SHL.U32 R8, R10, 0x4, RZ ;  /* 0x000000040a087824 */ /* 0x000fe200078e00ff */
[----:B------:R-:W-:Y:S01]  /*3b10*/  UMOV UR4, 0x54442d19 ;  /* 0x54442d1900047882 */ /* 0x000fe20000000000 */
[----:B------:R-:W-:Y:S01]  /*3b20*/  UMOV UR5, 0x3bf921fb ;  /* 0x3bf921fb00057882 */ /* 0x000fe20000000000 */
[----:B------:R-:W-:Y:S02]  /*3b30*/  SHF.R.S32.HI R21, RZ, 0x1f, R0 ;  /* 0x0000001fff157819 */ /* 0x000fe40000011400 */
[----:B------:R-:W-:Y:S02]  /*3b40*/  ISETP.GE.AND P0, PT, R0, RZ, PT ;  /* 0x000000ff0000720c */ /* 0x000fe40003f06270 */
[C---:B------:R-:W-:Y:S02]  /*3b50*/  LOP3.LUT R8, R21.reuse, R8, RZ, 0x3c, !PT ;  /* 0x0000000815087212 */ /* 0x040fe400078e3cff */
[----:B------:R-:W-:-:S02]  /*3b60*/  LOP3.LUT R9, R21, R0, RZ, 0x3c, !PT ;  /* 0x0000000015097212 */ /* 0x000fc400078e3cff */
[----:B------:R-:W-:-:S04]  /*3b70*/  SHF.R.U32.HI R0, RZ, 0x1e, R19 ;  /* 0x0000001eff007819 */ /* 0x000fc80000011613 */
[----:B------:R-:W0:Y:S01]  /*3b80*/  I2F.F64.S64 R8, R8 ;  /* 0x0000000800087312 */ /* 0x000e220000301c00 */
[----:B------:R-:W-:Y:S01]  /*3b90*/  IMAD.IADD R0, R21, 0x1, -R0 ;  /* 0x0000000115007824 */ /* 0x000fe200078e0a00 */
[----:B0-----:R-:W-:-:S10]  /*3ba0*/  DMUL R16, R8, UR4 ;  /* 0x0000000408107c28 */ /* 0x001fd40008000000 */
[----:B------:R-:W0:Y:S02]  /*3bb0*/  F2F.F32.F64 R16, R16 ;  /* 0x0000001000107310 */ /* 0x000e240000301000 */
[----:B0-----:R-:W-:Y:S01]  /*3bc0*/  FSEL R10, R16, -R16, !P0 ;  /* 0x80000010100a7208 */ /* 0x001fe20004000000 */
[----:B------:R-:W-:Y:S06]  /*3bd0*/  BRA `(.L_x_47) ;  /* 0x0000000000087947 */ /* 0x000fec0003800000 */
.L_x_48:
[----:B------:R-:W-:Y:S01]  /*3be0*/  FMUL R10, RZ, R5 ;  /* 0x00000005ff0a7220 */ /* 0x000fe20000400000 */
[----:B------:R-:W-:-:S07]  /*3bf0*/  MOV R0, RZ ;  /* 0x000000ff00007202 */ /* 0x000fce0000000f00 */
.L_x_47:
[----:B------:R-:W-:Y:S05]  /*3c00*/  BSYNC.RECONVERGENT B1 ;  /* 0x0000000000017941 */ /* 0x000fea0003800200 */
.L_x_46:
[----:B------:R-:W-:Y:S02]  /*3c10*/  IMAD.MOV.U32 R9, RZ, RZ, 0x37cbac00 ;  /* 0x37cbac00ff097424 */ /* 0x000fe400078e00ff */
[----:B------:R-:W-:Y:S01]  /*3c20*/  FMUL R8, R10, R10 ;  /* 0x0000000a0a087220 */ /* 0x000fe20000400000 */
[----:B------:R-:W-:Y:S01]  /*3c30*/  LOP3.LUT R17, R0, 0x1, RZ, 0xc0, !PT ;  /* 0x0000000100117812 */ /* 0x000fe200078ec0ff */
[----:B------:R-:W-:Y:S01]  /*3c40*/  IMAD.MOV.U32 R19, RZ, RZ, 0x3c0885e4 ;  /* 0x3c0885e4ff137424 */ /* 0x000fe200078e00ff */
[----:B------:R-:W-:Y:S01]  /*3c50*/  FSETP.GE.AND P2, PT, |R5|, 105615, PT ;  /* 0x47ce47800500780b */ /* 0x000fe20003f46200 */
[----:B------:R-:W-:Y:S01]  /*3c60*/  FFMA R16, R8, R9, -0.0013887860113754868507 ;  /* 0xbab607ed08107423 */ /* 0x000fe20000000009 */
[----:B------:R-:W-:Y:S01]  /*3c70*/  ISETP.NE.U32.AND P0, PT, R17, 0x1, PT ;  /* 0x000000011100780c */ /* 0x000fe20003f05070 */
[----:B------:R-:W-:Y:S01]  /*3c80*/  VIADD R0, R0, 0x1 ;  /* 0x0000000100007836 */ /* 0x000fe20000000000 */
[----:B------:R-:W-:Y:S01]  /*3c90*/  BSSY.RECONVERGENT B1, `(.L_x_52) ;  /* 0x0000068000017945 */ /* 0x000fe20003800200 */
[----:B------:R-:W-:Y:S01]  /*3ca0*/  IMAD.MOV.U32 R18, RZ, RZ, 0x3e2aaaa8 ;  /* 0x3e2aaaa8ff127424 */ /* 0x000fe200078e00ff */
        /* <DEDUP_REMOVED lines=13> */
[----:B------:R-:W-:Y:S02]  /*3d80*/  IMAD.SHL.U32 R0, R5, 0x100, RZ ;  /* 0x0000010005007824 */ /* 0x000fe400078e00ff */
[----:B------:R-:W-:Y:S02]  /*3d90*/  HFMA2 R17, -RZ, RZ, 0, 0 ;  /* 0x00000000ff117431 */ /* 0x000fe400000001ff */
[----:B------:R-:W-:Y:S01]  /*3da0*/  IMAD.MOV.U32 R10, RZ, RZ, RZ ;  /* 0x000000ffff0a7224 */ /* 0x000fe200078e00ff */
[----:B------:R-:W0:Y:S01]  /*3db0*/  LDCU.64 UR10, c[0x4][URZ] ;  /* 0x01000000ff0a77ac */ /* 0x000e220008000a00 */
[----:B------:R-:W-:Y:S01]  /*3dc0*/  LOP3.LUT R21, R0, 0x80000000, RZ, 0xfc, !PT ;  /* 0x8000000000157812 */ /* 0x000fe200078efcff */
[----:B------:R-:W-:Y:S01]  /*3dd0*/  UMOV UR5, URZ ;  /* 0x000000ff00057c82 */ /* 0x000fe20008000000 */
[----:B------:R-:W-:-:S05]  /*3de0*/  UMOV UR4, URZ ;  /* 0x000000ff00047c82 */ /* 0x000fca0008000000 */
.L_x_55:
        /* <DEDUP_REMOVED lines=11> */
[----:B------:R-:W-:-:S02]  /*3ea0*/  ISETP.EQ.AND P4, PT, R10, 0x10, PT ;  /* 0x000000100a00780c */ /* 0x000fc40003f82270 */
[C---:B------:R-:W-:Y:S01]  /*3eb0*/  ISETP.EQ.AND P5, PT, R10.reuse, 0x14, PT ;  /* 0x000000140a00780c */ /* 0x040fe20003fa2270 */
[----:B------:R-:W-:Y:S02]  /*3ec0*/  VIADD R10, R10, 0x4 ;  /* 0x000000040a0a7836 */ /* 0x000fe40000000000 */
[----:B--2---:R-:W-:-:S03]  /*3ed0*/  IMAD.WIDE.U32 R6, R6, R21, RZ ;  /* 0x0000001506067225 */ /* 0x004fc600078e00ff */
[----:B------:R-:W-:-:S04]  /*3ee0*/  IADD3 R0, P6, PT, R6, R17, RZ ;  /* 0x0000001106007210 */ /* 0x000fc80007fde0ff */
[----:B------:R-:W-:Y:S01]  /*3ef0*/  IADD3.X R17, PT, PT, R7, UR5, RZ, P6, !PT ;  /* 0x0000000507117c10 */ /* 0x000fe2000b7fe4ff */
[--C-:B------:R-:W-:Y:S01]  /*3f00*/  @P0 IMAD.MOV.U32 R4, RZ, RZ, R0.reuse ;  /* 0x000000ffff040224 */ /* 0x100fe200078e0000 */
[----:B------:R-:W-:Y:S01]  /*3f10*/  @P2 MOV R12, R0 ;  /* 0x00000000000c2202 */ /* 0x000fe20000000f00 */
[--C-:B------:R-:W-:Y:S02]  /*3f20*/  @P1 IMAD.MOV.U32 R11, RZ, RZ, R0.reuse ;  /* 0x000000ffff0b1224 */ /* 0x100fe400078e0000 */
[--C-:B------:R-:W-:Y:S02]  /*3f30*/  @P3 IMAD.MOV.U32 R13, RZ, RZ, R0.reuse ;  /* 0x000000ffff0d3224 */ /* 0x100fe400078e0000 */
[--C-:B------:R-:W-:Y:S02]  /*3f40*/  @P4 IMAD.MOV.U32 R14, RZ, RZ, R0.reuse ;  /* 0x000000ffff0e4224 */ /* 0x100fe400078e0000 */
[----:B------:R-:W-:Y:S01]  /*3f50*/  @P5 IMAD.MOV.U32 R15, RZ, RZ, R0 ;  /* 0x000000ffff0f5224 */ /* 0x000fe200078e0000 */
[----:B------:R-:W-:Y:S06]  /*3f60*/  BRA.U UP0, `(.L_x_55) ;  /* 0xfffffffd00a07547 */ /* 0x000fec000b83ffff */
[----:B------:R-:W-:Y:S01]  /*3f70*/  SHF.R.U32.HI R6, RZ, 0x17, R5 ;  /* 0x00000017ff067819 */ /* 0x000fe20000011605 */
[----:B------:R-:W-:Y:S03]  /*3f80*/  BSSY.RECONVERGENT B2, `(.L_x_56) ;  /* 0x0000027000027945 */ /* 0x000fe60003800200 */
[C---:B------:R-:W-:Y:S02]  /*3f90*/  LOP3.LUT R0, R6.reuse, 0xe0, RZ, 0xc0, !PT ;  /* 0x000000e006007812 */ /* 0x040fe400078ec0ff */
[----:B------:R-:W-:-:S03]  /*3fa0*/  LOP3.LUT P6, RZ, R6, 0x1f, RZ, 0xc0, !PT ;  /* 0x0000001f06ff7812 */ /* 0x000fc600078cc0ff */
[----:B------:R-:W-:-:S05]  /*3fb0*/  VIADD R0, R0, 0xffffff80 ;  /* 0xffffff8000007836 */ /* 0x000fca0000000000 */
[----:B------:R-:W-:-:S04]  /*3fc0*/  SHF.R.U32.HI R0, RZ, 0x5, R0 ;  /* 0x00000005ff007819 */ /* 0x000fc80000011600 */
[----:B------:R-:W-:-:S04]  /*3fd0*/  LEA R7, -R0, RZ, 0x2 ;  /* 0x000000ff00077211 */ /* 0x000fc800078e11ff */
[C---:B------:R-:W-:Y:S02]  /*3fe0*/  ISETP.EQ.AND P3, PT, R7.reuse, -0x18, PT ;  /* 0xffffffe80700780c */ /* 0x040fe40003f62270 */
[C---:B------:R-:W-:Y:S02]  /*3ff0*/  ISETP.EQ.AND P4, PT, R7.reuse, -0x14, PT ;  /* 0xffffffec0700780c */ /* 0x040fe40003f82270 */
[C---:B------:R-:W-:Y:S02]  /*4000*/  ISETP.EQ.AND P2, PT, R7.reuse, -0x10, PT ;  /* 0xfffffff00700780c */ /* 0x040fe40003f42270 */
[C---:B------:R-:W-:Y:S02]  /*4010*/  ISETP.EQ.AND P1, PT, R7.reuse, -0xc, PT ;  /* 0xfffffff40700780c */ /* 0x040fe40003f22270 */
[C---:B------:R-:W-:Y:S02]  /*4020*/  ISETP.EQ.AND P0, PT, R7.reuse, -0x8, PT ;  /* 0xfffffff80700780c */ /* 0x040fe40003f02270 */
[----:B------:R-:W-:-:S03]  /*4030*/  ISETP.EQ.AND P5, PT, R7, RZ, PT ;  /* 0x000000ff0700720c */ /* 0x000fc60003fa2270 */
[--C-:B------:R-:W-:Y:S01]  /*4040*/  @P3 IMAD.MOV.U32 R0, RZ, RZ, R4.reuse ;  /* 0x000000ffff003224 */ /* 0x100fe200078e0004 */
[C---:B------:R-:W-:Y:S01]  /*4050*/  ISETP.EQ.AND P3, PT, R7.reuse, -0x4, PT ;  /* 0xfffffffc0700780c */ /* 0x040fe20003f62270 */
[----:B------:R-:W-:Y:S02]  /*4060*/  @P4 IMAD.MOV.U32 R5, RZ, RZ, R4 ;  /* 0x000000ffff054224 */ /* 0x000fe400078e0004 */
[--C-:B------:R-:W-:Y:S01]  /*4070*/  @P4 IMAD.MOV.U32 R0, RZ, RZ, R11.reuse ;  /* 0x000000ffff004224 */ /* 0x100fe200078e000b */
[----:B------:R-:W-:Y:S01]  /*4080*/  ISETP.EQ.AND P4, PT, R7, 0x4, PT ;  /* 0x000000040700780c */ /* 0x000fe20003f82270 */
[----:B------:R-:W-:Y:S01]  /*4090*/  @P2 IMAD.MOV.U32 R5, RZ, RZ, R11 ;  /* 0x000000ffff052224 */ /* 0x000fe200078e000b */
[----:B------:R-:W-:Y:S01]  /*40a0*/  @P1 MOV R5, R12 ;  /* 0x0000000c00051202 */ /* 0x000fe20000000f00 */
[----:B------:R-:W-:Y:S02]  /*40b0*/  @P2 IMAD.MOV.U32 R0, RZ, RZ, R12 ;  /* 0x000000ffff002224 */ /* 0x000fe400078e000c */
[----:B------:R-:W-:-:S02]  /*40c0*/  @P1 IMAD.MOV.U32 R0, RZ, RZ, R13 ;  /* 0x000000ffff001224 */ /* 0x000fc400078e000d */
[----:B------:R-:W-:Y:S02]  /*40d0*/  @P0 IMAD.MOV.U32 R5, RZ, RZ, R13 ;  /* 0x000000ffff050224 */ /* 0x000fe400078e000d */
[--C-:B------:R-:W-:Y:S02]  /*40e0*/  @P0 IMAD.MOV.U32 R0, RZ, RZ, R14.reuse ;  /* 0x000000ffff000224 */ /* 0x100fe400078e000e */
[----:B------:R-:W-:Y:S01]  /*40f0*/  @P3 IMAD.MOV.U32 R5, RZ, RZ, R14 ;  /* 0x000000ffff053224 */ /* 0x000fe200078e000e */
[----:B------:R-:W-:Y:S01]  /*4100*/  @P5 MOV R5, R15 ;  /* 0x0000000f00055202 */ /* 0x000fe20000000f00 */
[----:B------:R-:W-:Y:S02]  /*4110*/  @P3 IMAD.MOV.U32 R0, RZ, RZ, R15 ;  /* 0x000000ffff003224 */ /* 0x000fe400078e000f */
[--C-:B------:R-:W-:Y:S02]  /*4120*/  @P5 IMAD.MOV.U32 R0, RZ, RZ, R17.reuse ;  /* 0x000000ffff005224 */ /* 0x100fe400078e0011 */
[----:B------:R-:W-:Y:S01]  /*4130*/  @P4 IMAD.MOV.U32 R5, RZ, RZ, R17 ;  /* 0x000000ffff054224 */ /* 0x000fe200078e0011 */
[----:B------:R-:W-:Y:S06]  /*4140*/  @!P6 BRA `(.L_x_57) ;  /* 0x000000000028e947 */ /* 0x000fec0003800000 */
[----:B------:R-:W-:Y:S01]  /*4150*/  @P1 IMAD.MOV.U32 R4, RZ, RZ, R11 ;  /* 0x000000ffff041224 */ /* 0x000fe200078e000b */
[----:B------:R-:W-:Y:S01]  /*4160*/  LOP3.LUT R6, R6, 0x1f, RZ, 0xc0, !PT ;  /* 0x0000001f06067812 */ /* 0x000fe200078ec0ff */
[----:B------:R-:W-:Y:S01]  /*4170*/  @P0 IMAD.MOV.U32 R4, RZ, RZ, R12 ;  /* 0x000000ffff040224 */ /* 0x000fe200078e000c */
[----:B------:R-:W-:Y:S02]  /*4180*/  ISETP.EQ.AND P0, PT, R7, 0x8, PT ;  /* 0x000000080700780c */ /* 0x000fe40003f02270 */
[----:B------:R-:W-:Y:S01]  /*4190*/  @P3 MOV R4, R13 ;  /* 0x0000000d00043202 */ /* 0x000fe20000000f00 */
[----:B------:R-:W-:Y:S01]  /*41a0*/  @P5 IMAD.MOV.U32 R4, RZ, RZ, R14 ;  /* 0x000000ffff045224 */ /* 0x000fe200078e000e */
[----:B------:R-:W-:Y:S01]  /*41b0*/  SHF.L.W.U32.HI R0, R5, R6, R0 ;  /* 0x0000000605007219 */ /* 0x000fe20000010e00 */
[----:B------:R-:W-:-:S08]  /*41c0*/  @P4 IMAD.MOV.U32 R4, RZ, RZ, R15 ;  /* 0x000000ffff044224 */ /* 0x000fd000078e000f */
[----:B------:R-:W-:-:S05]  /*41d0*/  @P0 IMAD.MOV.U32 R4, RZ, RZ, R17 ;  /* 0x000000ffff040224 */ /* 0x000fca00078e0011 */
[----:B------:R-:W-:-:S07]  /*41e0*/  SHF.L.W.U32.HI R5, R4, R6, R5 ;  /* 0x0000000604057219 */ /* 0x000fce0000010e05 */
.L_x_57:
[----:B------:R-:W-:Y:S05]  /*41f0*/  BSYNC.RECONVERGENT B2 ;  /* 0x0000000000027941 */ /* 0x000fea0003800200 */
.L_x_56:
        /* <DEDUP_REMOVED lines=8> */
[----:B------:R-:W-:Y:S02]  /*4280*/  SHF.R.U32.HI R0, RZ, 0x1e, R0 ;  /* 0x0000001eff007819 */ /* 0x000fe40000011600 */
[----:B------:R-:W0:Y:S02]  /*4290*/  I2F.F64.S64 R4, R10 ;  /* 0x0000000a00047312 */ /* 0x000e240000301c00 */
[----:B------:R-:W-:Y:S01]  /*42a0*/  IADD3 R7, PT, PT, -R0, R7, RZ ;  /* 0x0000000700077210 */ /* 0x000fe20007ffe1ff */
[----:B0-----:R-:W-:-:S10]  /*42b0*/  DMUL R4, R4, UR4 ;  /* 0x0000000404047c28 */ /* 0x001fd40008000000 */
[----:B------:R-:W0:Y:S02]  /*42c0*/  F2F.F32.F64 R4, R4 ;  /* 0x0000000400047310 */ /* 0x000e240000301000 */
[----:B0-----:R-:W-:Y:S01]  /*42d0*/  FSEL R6, R4, -R4, !P0 ;  /* 0x8000000404067208 */ /* 0x001fe20004000000 */
[----:B------:R-:W-:Y:S06]  /*42e0*/  BRA `(.L_x_53) ;  /* 0x0000000000087947 */ /* 0x000fec0003800000 */
.L_x_54:
[----:B------:R-:W-:Y:S01]  /*42f0*/  FMUL R6, RZ, R5 ;  /* 0x00000005ff067220 */ /* 0x000fe20000400000 */
[----:B------:R-:W-:-:S07]  /*4300*/  IMAD.MOV.U32 R7, RZ, RZ, RZ ;  /* 0x000000ffff077224 */ /* 0x000fce00078e00ff */
.L_x_53:
[----:B------:R-:W-:Y:S05]  /*4310*/  BSYNC.RECONVERGENT B1 ;  /* 0x0000000000017941 */ /* 0x000fea0003800200 */
.L_x_52:
[----:B------:R-:W-:Y:S01]  /*4320*/  LEA R12, R3, UR6, 0x3 ;  /* 0x00000006030c7c11 */ /* 0x000fe2000f8e18ff */
[----:B------:R-:W-:Y:S01]  /*4330*/  FMUL R13, R6, R6 ;  /* 0x00000006060d7220 */ /* 0x000fe20000400000 */
[C---:B------:R-:W-:Y:S01]  /*4340*/  LOP3.LUT R0, R7.reuse, 0x1, RZ, 0xc0, !PT ;  /* 0x0000000107007812 */ /* 0x040fe200078ec0ff */
[----:B------:R-:W-:Y:S01]  /*4350*/  IMAD.MOV.U32 R14, RZ, RZ, 0x3d2aaabb ;  /* 0x3d2aaabbff0e7424 */ /* 0x000fe200078e00ff */
[----:B------:R-:W-:Y:S01]  /*4360*/  LOP3.LUT P1, RZ, R7, 0x2, RZ, 0xc0, !PT ;  /* 0x0000000207ff7812 */ /* 0x000fe2000782c0ff */
[----:B------:R-:W0:Y:S01]  /*4370*/  LDS.64 R10, [R12+0x80] ;  /* 0x000080000c0a7984 */ /* 0x000e220000000a00 */
[----:B------:R-:W-:Y:S01]  /*4380*/  FFMA R9, R13, R9, -0.0013887860113754868507 ;  /* 0xbab607ed0d097423 */ /* 0x000fe20000000009 */
[----:B------:R-:W-:Y:S02]  /*4390*/  ISETP.NE.U32.AND P0, PT, R0, 0x1, PT ;  /* 0x000000010000780c */ /* 0x000fe40003f05070 */
[----:B------:R-:W1:Y:S02]  /*43a0*/  LDS.64 R4, [R12] ;  /* 0x000000000c047984 */ /* 0x000e640000000a00 */
[----:B------:R-:W-:Y:S01]  /*43b0*/  FSEL R0, R9, -0.00019574658654164522886, !P0 ;  /* 0xb94d415309007808 */ /* 0x000fe20004000000 */
[----:B------:R-:W-:Y:S01]  /*43c0*/  IMAD.MOV.U32 R9, RZ, RZ, 0x3effffff ;  /* 0x3effffffff097424 */ /* 0x000fe200078e00ff */
[----:B------:R-:W-:-:S04]  /*43d0*/  FSEL R14, R14, 0.0083327032625675201416, !P0 ;  /* 0x3c0885e40e0e7808 */ /* 0x000fc80004000000 */
[----:B------:R-:W-:Y:S01]  /*43e0*/  FSEL R7, -R9, -0.16666662693023681641, !P0 ;  /* 0xbe2aaaa809077808 */ /* 0x000fe20004000100 */
        /* <DEDUP_REMOVED lines=11> */
[----:B------:R-:W-:Y:S01]  /*44a0*/  FADD R4, R4, -R7 ;  /* 0x8000000704047221 */ /* 0x000fe20000000000 */
[C-C-:B------:R-:W-:Y:S01]  /*44b0*/  FADD R7, R5.reuse, R0.reuse ;  /* 0x0000000005077221 */ /* 0x140fe20000000000 */
[----:B------:R-:W-:-:S04]  /*44c0*/  FADD R5, R5, -R0 ;  /* 0x8000000005057221 */ /* 0x000fc80000000000 */
[----:B------:R4:W-:Y:S04]  /*44d0*/  STS.64 [R12], R6 ;  /* 0x000000060c007388 */ /* 0x0009e80000000a00 */
[----:B------:R4:W-:Y:S02]  /*44e0*/  STS.64 [R12+0x80], R4 ;  /* 0x000080040c007388 */ /* 0x0009e40000000a00 */
.L_x_45:
[----:B------:R-:W-:Y:S05]  /*44f0*/  BSYNC.RECONVERGENT B0 ;  /* 0x0000000000007941 */ /* 0x000fea0003800200 */
.L_x_44:
[----:B------:R-:W-:Y:S01]  /*4500*/  BAR.SYNC.DEFER_BLOCKING 0x0 ;  /* 0x0000000000007b1d */ /* 0x000fe20000010000 */
[----:B-1234-:R-:W-:-:S07]  /*4510*/  LEA R6, R3, UR6, 0x3 ;  /* 0x0000000603067c11 */ /* 0x01efce000f8e18ff */
[----:B------:R-:W1:Y:S01]  /*4520*/  LDC.64 R4, c[0x0][0x388] ;  /* 0x0000e200ff047b82 */ /* 0x000e620000000a00 */
[----:B------:R-:W2:Y:S01]  /*4530*/  LDS.64 R6, [R6] ;  /* 0x0000000006067984 */ /* 0x000ea20000000a00 */
[----:B-1----:R-:W-:-:S05]  /*4540*/  IMAD.WIDE.U32 R2, R2, 0x8, R4 ;  /* 0x0000000802027825 */ /* 0x002fca00078e0004 */
[----:B--2---:R-:W-:Y:S01]  /*4550*/  STG.E.64 desc[UR8][R2.64], R6 ;  /* 0x0000000602007986 */ /* 0x004fe2000c101b08 */
[----:B------:R-:W-:Y:S05]  /*4560*/  EXIT ;  /* 0x000000000000794d */ /* 0x000fea0003800000 */
.L_x_58:
[----:B------:R-:W-:-:S00]  /*4570*/  BRA `(.L_x_58) ;  /* 0xfffffffc00fc7947 */ /* 0x000fc0000383ffff */
[----:B------:R-:W-:-:S00]  /*4580*/  NOP ;  /* 0x0000000000007918 */ /* 0x000fc00000000000 */
[----:B------:R-:W-:-:S00]  /*4590*/  NOP ;  /* 0x0000000000007918 */ /* 0x000fc00000000000 */
[----:B------:R-:W-:-:S00]  /*45a0*/  NOP ;  /* 0x0000000000007918 */ /* 0x000fc00000000000 */
[----:B------:R-:W-:-:S00]  /*45b0*/  NOP ;  /* 0x0000000000007918 */ /* 0x000fc00000000000 */
[----:B------:R-:W-:-:S00]  /*45c0*/  NOP ;  /* 0x0000000000007918 */ /* 0x000fc00000000000 */
[----:B------:R-:W-:-:S00]  /*45d0*/  NOP ;  /* 0x0000000000007918 */ /* 0x000fc00000000000 */
[----:B------:R-:W-:-:S00]  /*45e0*/  NOP ;  /* 0x0000000000007918 */ /* 0x000fc00000000000 */
[----:B------:R-:W-:-:S00]  /*45f0*/  NOP ;  /* 0x0000000000007918 */ /* 0x000fc00000000000 */
.L_x_59:


//--------------------- .nv.global.init           --------------------------
	.section	.nv.global.init,"aw",@progbits
	.align	4
.nv.global.init:
	.type		__cudart_i2opi_f,@object
	.size		__cudart_i2opi_f,(.L_0 - __cudart_i2opi_f)
__cudart_i2opi_f:
        /*0000*/ 	.byte	0x41, 0x90, 0x43, 0x3c, 0x99, 0x95, 0x62, 0xdb, 0xc0, 0xdd, 0x34, 0xf5, 0xd1, 0x57, 0x27, 0xfc
        /*0010*/ 	.byte	0x29, 0x15, 0x44, 0x4e, 0x6e, 0x83, 0xf9, 0xa2
.L_0:


//--------------------- .nv.shared._ZN8CudaCalc19fft32_simple_kernelEPK6float2PS0_i --------------------------
	.section	.nv.shared._ZN8CudaCalc19fft32_simple_kernelEPK6float2PS0_i,"aw",@nobits
	.sectionflags	@""
	.align	8
.nv.shared._ZN8CudaCalc19fft32_simple_kernelEPK6float2PS0_i:
	.zero		1280


//--------------------- .nv.shared.reserved.0     --------------------------
	.section	.nv.shared.reserved.0,"aw",@nobits
	.weak		__nv_reservedSMEM_offset_0_alias
	.size		__nv_reservedSMEM_offset_0_alias, 0, 64
	.other		__nv_reservedSMEM_offset_0_alias,@"STO_CUDA_RESERVED_SHARED STV_DEFAULT"
__nv_reservedSMEM_offset_0_alias:
	.zero		0
	.zero		64


//--------------------- .nv.constant0._ZN8CudaCalc19fft32_simple_kernelEPK6float2PS0_i --------------------------
	.section	.nv.constant0._ZN8CudaCalc19fft32_simple_kernelEPK6float2PS0_i,"a",@progbits
	.sectionflags	@""
	.align	4
.nv.constant0._ZN8CudaCalc19fft32_simple_kernelEPK6float2PS0_i:
	.zero		916


//--------------------- SYMBOLS --------------------------

	.type		.nv.reservedSmem.offset0,@object
	.size		.nv.reservedSmem.offset0,0x4
	.type		.nv.reservedSmem.cap,@object
	.size		.nv.reservedSmem.cap,0x4
